	.target	sm_100a

	.elftype	@"ET_EXEC"


//--------------------- .note.nv.tkinfo           --------------------------
	.section	.note.nv.tkinfo,"",@"SHT_NOTE"
	.sectionflags	@"SHF_NOTE_NV_TKINFO"
	.tkinfo
        /*0018*/ 	.word	0x00000002
        /*0030*/ 	.string	""
        /*0030*/ 	.string	"ptxas"
        /*0030*/ 	.string	"Cuda compilation tools, release 13.0, V13.0.88"
        /*0030*/ 	.string	"Build cuda_13.0.r13.0/compiler.36424714_0"
        /*0030*/ 	.string	"-arch sm_100a -m 64 "



//--------------------- .note.nv.cuinfo           --------------------------
	.section	.note.nv.cuinfo,"",@"SHT_NOTE"
	.sectionflags	@"SHF_NOTE_NV_CUINFO"
        /*0018*/ 	.short	0x0002
        /*001a*/ 	.short	0x0064
        /*001c*/ 	.short	0x0082
	.zero		2


//--------------------- .nv.info                  --------------------------
	.section	.nv.info,"",@"SHT_CUDA_INFO"
	.align	4


	//----- nvinfo : EIATTR_REGCOUNT
	.align		4
        /*0000*/ 	.byte	0x04, 0x2f
        /*0002*/ 	.short	(.L_20 - .L_19)
	.align		4
.L_19:
        /*0004*/ 	.word	index@(_ZN7cutlass13device_kernelINS_4gemm6kernel13GemmUniversalIN4cute5tupleIJiiiiEEENS1_10collective13CollectiveMmaINS1_35MainloopSm100TmaUmmaWarpSpecializedILi3ELi2ELi4ENS5_IJNS4_1CILi2EEESB_NSA_ILi1EEEEEEEENS5_IJNSA_ILi64EEENSA_ILi256EEENSA_ILi128EEEEEEaNS5_IJlSC_lEEEaSJ_NS4_8TiledMMAINS4_8MMA_AtomIJNS4_15SM100_MMA_S8_SSIaaiLi64ELi256ELNS4_4UMMA5MajorE0ELSO_0ELNSN_8SaturateE0EEEEEENS4_6LayoutINS5_IJSC_SC_SC_EEENS5_IJNSA_ILi0EEESU_SU_EEEEENS5_IJNS4_10UnderscoreESX_SX_EEEEENS4_23SM90_TMA_LOAD_MULTICASTENS4_14ComposedLayoutINS4_7SwizzleILi3ELi4ELi3EEENS4_18smem_ptr_flag_bitsILi8EEENSS_INS5_IJNSA_ILi8EEESH_EEENS5_IJSH_SC_EEEEEEEvNS4_8identityES10_S1A_vS1B_EENS_8epilogue10collective18CollectiveEpilogueINS1D_23Sm100TmaWarpSpecializedILi4ELi2ELi32ELb0ELb0EEEJSI_NS5_IJNSS_ISF_SC_EES1I_EEEaSJ_aSJ_NS1D_6fusion15FusionCallbacksIS1H_NS1K_17LinearCombinationIaiaiLNS_15FloatRoundStyleE2EEESI_S1J_JEEENS4_5SM1004TMEM4LOAD26SM100_TMEM_LOAD_16dp32b32xENS4_13SM90_TMA_LOADENS11_INS12_ILi2ELi4ELi3EEES15_NSS_INS5_IJS16_SF_EEENS5_IJSF_SC_EEEEEEENS4_39AutoVectorizingCopyWithAssumedAlignmentILi128EEENS4_14SM90_TMA_STOREES1Z_S21_S21_EEEvvEEEEvNT_6ParamsE)
        /*0008*/ 	.word	0x0000005c


	//----- nvinfo : EIATTR_FRAME_SIZE
	.align		4
.L_20:
        /*000c*/ 	.byte	0x04, 0x11
        /*000e*/ 	.short	(.L_22 - .L_21)
	.align		4
.L_21:
        /*0010*/ 	.word	index@($__internal_2_$__cuda_sm10x_tcgen05_guardrail_trap_unallocated_columns_being_dealloced)
        /*0014*/ 	.word	0x00000000


	//----- nvinfo : EIATTR_FRAME_SIZE
	.align		4
.L_22:
        /*0018*/ 	.byte	0x04, 0x11
        /*001a*/ 	.short	(.L_24 - .L_23)
	.align		4
.L_23:
        /*001c*/ 	.word	index@($__internal_1_$__cuda_sm10x_tcgen05_guardrail_trap_phase_invalid_during_alloc)
        /*0020*/ 	.word	0x00000000


	//----- nvinfo : EIATTR_FRAME_SIZE
	.align		4
.L_24:
        /*0024*/ 	.byte	0x04, 0x11
        /*0026*/ 	.short	(.L_26 - .L_25)
	.align		4
.L_25:
        /*0028*/ 	.word	index@($__internal_0_$__cuda_sm10x_tcgen05_guardrail_trap_col_being_dealloced_not_returned_by_alloc)
        /*002c*/ 	.word	0x00000000


	//----- nvinfo : EIATTR_FRAME_SIZE
	.align		4
.L_26:
        /*0030*/ 	.byte	0x04, 0x11
        /*0032*/ 	.short	(.L_28 - .L_27)
	.align		4
.L_27:
        /*0034*/ 	.word	index@(_ZN7cutlass13device_kernelINS_4gemm6kernel13GemmUniversalIN4cute5tupleIJiiiiEEENS1_10collective13CollectiveMmaINS1_35MainloopSm100TmaUmmaWarpSpecializedILi3ELi2ELi4ENS5_IJNS4_1CILi2EEESB_NSA_ILi1EEEEEEEENS5_IJNSA_ILi64EEENSA_ILi256EEENSA_ILi128EEEEEEaNS5_IJlSC_lEEEaSJ_NS4_8TiledMMAINS4_8MMA_AtomIJNS4_15SM100_MMA_S8_SSIaaiLi64ELi256ELNS4_4UMMA5MajorE0ELSO_0ELNSN_8SaturateE0EEEEEENS4_6LayoutINS5_IJSC_SC_SC_EEENS5_IJNSA_ILi0EEESU_SU_EEEEENS5_IJNS4_10UnderscoreESX_SX_EEEEENS4_23SM90_TMA_LOAD_MULTICASTENS4_14ComposedLayoutINS4_7SwizzleILi3ELi4ELi3EEENS4_18smem_ptr_flag_bitsILi8EEENSS_INS5_IJNSA_ILi8EEESH_EEENS5_IJSH_SC_EEEEEEEvNS4_8identityES10_S1A_vS1B_EENS_8epilogue10collective18CollectiveEpilogueINS1D_23Sm100TmaWarpSpecializedILi4ELi2ELi32ELb0ELb0EEEJSI_NS5_IJNSS_ISF_SC_EES1I_EEEaSJ_aSJ_NS1D_6fusion15FusionCallbacksIS1H_NS1K_17LinearCombinationIaiaiLNS_15FloatRoundStyleE2EEESI_S1J_JEEENS4_5SM1004TMEM4LOAD26SM100_TMEM_LOAD_16dp32b32xENS4_13SM90_TMA_LOADENS11_INS12_ILi2ELi4ELi3EEES15_NSS_INS5_IJS16_SF_EEENS5_IJSF_SC_EEEEEEENS4_39AutoVectorizingCopyWithAssumedAlignmentILi128EEENS4_14SM90_TMA_STOREES1Z_S21_S21_EEEvvEEEEvNT_6ParamsE)
        /*0038*/ 	.word	0x00000000


	//----- nvinfo : EIATTR_MIN_STACK_SIZE
	.align		4
.L_28:
        /*003c*/ 	.byte	0x04, 0x12
        /*003e*/ 	.short	(.L_30 - .L_29)
	.align		4
.L_29:
        /*0040*/ 	.word	index@(_ZN7cutlass13device_kernelINS_4gemm6kernel13GemmUniversalIN4cute5tupleIJiiiiEEENS1_10collective13CollectiveMmaINS1_35MainloopSm100TmaUmmaWarpSpecializedILi3ELi2ELi4ENS5_IJNS4_1CILi2EEESB_NSA_ILi1EEEEEEEENS5_IJNSA_ILi64EEENSA_ILi256EEENSA_ILi128EEEEEEaNS5_IJlSC_lEEEaSJ_NS4_8TiledMMAINS4_8MMA_AtomIJNS4_15SM100_MMA_S8_SSIaaiLi64ELi256ELNS4_4UMMA5MajorE0ELSO_0ELNSN_8SaturateE0EEEEEENS4_6LayoutINS5_IJSC_SC_SC_EEENS5_IJNSA_ILi0EEESU_SU_EEEEENS5_IJNS4_10UnderscoreESX_SX_EEEEENS4_23SM90_TMA_LOAD_MULTICASTENS4_14ComposedLayoutINS4_7SwizzleILi3ELi4ELi3EEENS4_18smem_ptr_flag_bitsILi8EEENSS_INS5_IJNSA_ILi8EEESH_EEENS5_IJSH_SC_EEEEEEEvNS4_8identityES10_S1A_vS1B_EENS_8epilogue10collective18CollectiveEpilogueINS1D_23Sm100TmaWarpSpecializedILi4ELi2ELi32ELb0ELb0EEEJSI_NS5_IJNSS_ISF_SC_EES1I_EEEaSJ_aSJ_NS1D_6fusion15FusionCallbacksIS1H_NS1K_17LinearCombinationIaiaiLNS_15FloatRoundStyleE2EEESI_S1J_JEEENS4_5SM1004TMEM4LOAD26SM100_TMEM_LOAD_16dp32b32xENS4_13SM90_TMA_LOADENS11_INS12_ILi2ELi4ELi3EEES15_NSS_INS5_IJS16_SF_EEENS5_IJSF_SC_EEEEEEENS4_39AutoVectorizingCopyWithAssumedAlignmentILi128EEENS4_14SM90_TMA_STOREES1Z_S21_S21_EEEvvEEEEvNT_6ParamsE)
        /*0044*/ 	.word	0x00000000
.L_30:


//--------------------- .nv.compat                --------------------------
	.section	.nv.compat,"",@"SHT_CUDA_COMPAT_INFO"
	.align	4
        /*0000*/ 	.byte	0x02, 0x09, 0x01, 0x00, 0x02, 0x02, 0x03, 0x00, 0x02, 0x05, 0x06, 0x00, 0x03, 0x07, 0x01, 0x01
        /*0010*/ 	.byte	0x02, 0x03, 0x01, 0x00, 0x02, 0x06, 0x01, 0x00, 0x04, 0x0b, 0x08, 0x00, 0x01, 0x00, 0x00, 0x00
        /*0020*/ 	.byte	0x00, 0x00, 0x00, 0x00


//--------------------- .nv.info._ZN7cutlass13device_kernelINS_4gemm6kernel13GemmUniversalIN4cute5tupleIJiiiiEEENS1_10collective13CollectiveMmaINS1_35MainloopSm100TmaUmmaWarpSpecializedILi3ELi2ELi4ENS5_IJNS4_1CILi2EEESB_NSA_ILi1EEEEEEEENS5_IJNSA_ILi64EEENSA_ILi256EEENSA_ILi128EEEEEEaNS5_IJlSC_lEEEaSJ_NS4_8TiledMMAINS4_8MMA_AtomIJNS4_15SM100_MMA_S8_SSIaaiLi64ELi256ELNS4_4UMMA5MajorE0ELSO_0ELNSN_8SaturateE0EEEEEENS4_6LayoutINS5_IJSC_SC_SC_EEENS5_IJNSA_ILi0EEESU_SU_EEEEENS5_IJNS4_10UnderscoreESX_SX_EEEEENS4_23SM90_TMA_LOAD_MULTICASTENS4_14ComposedLayoutINS4_7SwizzleILi3ELi4ELi3EEENS4_18smem_ptr_flag_bitsILi8EEENSS_INS5_IJNSA_ILi8EEESH_EEENS5_IJSH_SC_EEEEEEEvNS4_8identityES10_S1A_vS1B_EENS_8epilogue10collective18CollectiveEpilogueINS1D_23Sm100TmaWarpSpecializedILi4ELi2ELi32ELb0ELb0EEEJSI_NS5_IJNSS_ISF_SC_EES1I_EEEaSJ_aSJ_NS1D_6fusion15FusionCallbacksIS1H_NS1K_17LinearCombinationIaiaiLNS_15FloatRoundStyleE2EEESI_S1J_JEEENS4_5SM1004TMEM4LOAD26SM100_TMEM_LOAD_16dp32b32xENS4_13SM90_TMA_LOADENS11_INS12_ILi2ELi4ELi3EEES15_NSS_INS5_IJS16_SF_EEENS5_IJSF_SC_EEEEEEENS4_39AutoVectorizingCopyWithAssumedAlignmentILi128EEENS4_14SM90_TMA_STOREES1Z_S21_S21_EEEvvEEEEvNT_6ParamsE --------------------------
	.section	.nv.info._ZN7cutlass13device_kernelINS_4gemm6kernel13GemmUniversalIN4cute5tupleIJiiiiEEENS1_10collective13CollectiveMmaINS1_35MainloopSm100TmaUmmaWarpSpecializedILi3ELi2ELi4ENS5_IJNS4_1CILi2EEESB_NSA_ILi1EEEEEEEENS5_IJNSA_ILi64EEENSA_ILi256EEENSA_ILi128EEEEEEaNS5_IJlSC_lEEEaSJ_NS4_8TiledMMAINS4_8MMA_AtomIJNS4_15SM100_MMA_S8_SSIaaiLi64ELi256ELNS4_4UMMA5MajorE0ELSO_0ELNSN_8SaturateE0EEEEEENS4_6LayoutINS5_IJSC_SC_SC_EEENS5_IJNSA_ILi0EEESU_SU_EEEEENS5_IJNS4_10UnderscoreESX_SX_EEEEENS4_23SM90_TMA_LOAD_MULTICASTENS4_14ComposedLayoutINS4_7SwizzleILi3ELi4ELi3EEENS4_18smem_ptr_flag_bitsILi8EEENSS_INS5_IJNSA_ILi8EEESH_EEENS5_IJSH_SC_EEEEEEEvNS4_8identityES10_S1A_vS1B_EENS_8epilogue10collective18CollectiveEpilogueINS1D_23Sm100TmaWarpSpecializedILi4ELi2ELi32ELb0ELb0EEEJSI_NS5_IJNSS_ISF_SC_EES1I_EEEaSJ_aSJ_NS1D_6fusion15FusionCallbacksIS1H_NS1K_17LinearCombinationIaiaiLNS_15FloatRoundStyleE2EEESI_S1J_JEEENS4_5SM1004TMEM4LOAD26SM100_TMEM_LOAD_16dp32b32xENS4_13SM90_TMA_LOADENS11_INS12_ILi2ELi4ELi3EEES15_NSS_INS5_IJS16_SF_EEENS5_IJSF_SC_EEEEEEENS4_39AutoVectorizingCopyWithAssumedAlignmentILi128EEENS4_14SM90_TMA_STOREES1Z_S21_S21_EEEvvEEEEvNT_6ParamsE,"",@"SHT_CUDA_INFO"
	.sectionflags	@""
	.align	4


	//----- nvinfo : EIATTR_CUDA_API_VERSION
	.align		4
        /*0000*/ 	.byte	0x04, 0x37
        /*0002*/ 	.short	(.L_32 - .L_31)
.L_31:
        /*0004*/ 	.word	0x00000082


	//----- nvinfo : EIATTR_KPARAM_INFO
	.align		4
.L_32:
        /*0008*/ 	.byte	0x04, 0x17
        /*000a*/ 	.short	(.L_34 - .L_33)
.L_33:
        /*000c*/ 	.word	0x00000000
        /*0010*/ 	.short	0x0000
        /*0012*/ 	.short	0x0000
        /*0014*/ 	.byte	0x00, 0xf0, 0x01, 0x20


	//----- nvinfo : EIATTR_AT_ENTRY_FRAGMENTS
	.align		4
.L_34:
        /*0018*/ 	.byte	0x04, 0x4f
        /*001a*/ 	.short	(.L_36 - .L_35)


	//   ....[0]....
.L_35:
        /*001c*/ 	.word	0x00000006


	//----- nvinfo : EIATTR_RESERVED_SMEM_USED
	.align		4
.L_36:
        /*0020*/ 	.byte	0x01, 0x41
	.zero		2


	//----- nvinfo : EIATTR_SPARSE_MMA_MASK
	.align		4
        /*0024*/ 	.byte	0x03, 0x50
        /*0026*/ 	.short	0x0000


	//----- nvinfo : EIATTR_TCGEN05_1CTA_USED
	.align		4
        /*0028*/ 	.byte	0x01, 0x51
	.zero		2


	//----- nvinfo : EIATTR_MAXREG_COUNT
	.align		4
        /*002c*/ 	.byte	0x03, 0x1b
        /*002e*/ 	.short	0x00ff


	//----- nvinfo : EIATTR_NUM_BARRIERS
	.align		4
        /*0030*/ 	.byte	0x02, 0x4c
        /*0032*/ 	.byte	0x07
	.zero		1


	//----- nvinfo : EIATTR_EXTERNS
	.align		4
        /*0034*/ 	.byte	0x04, 0x0f
        /*0036*/ 	.short	(.L_38 - .L_37)


	//   ....[0]....
	.align		4
.L_37:
        /*0038*/ 	.word	index@(__assertfail)


	//----- nvinfo : EIATTR_MERCURY_ISA_VERSION
	.align		4
.L_38:
        /*003c*/ 	.byte	0x03, 0x5f
        /*003e*/ 	.short	0x0101


	//----- nvinfo : EIATTR_INT_WARP_WIDE_INSTR_OFFSETS
	.align		4
        /*0040*/ 	.byte	0x04, 0x31
        /*0042*/ 	.short	(.L_40 - .L_39)


	//   ....[0]....
.L_39:
        /*0044*/ 	.word	0x00003dc0


	//   ....[1]....
        /*0048*/ 	.word	0x00003df0


	//   ....[2]....
        /*004c*/ 	.word	0x00003e10


	//   ....[3]....
        /*0050*/ 	.word	0x00004950


	//   ....[4]....
        /*0054*/ 	.word	0x000049c0


	//   ....[5]....
        /*0058*/ 	.word	0x00004aa0


	//   ....[6]....
        /*005c*/ 	.word	0x00004b20


	//   ....[7]....
        /*0060*/ 	.word	0x00004c20


	//   ....[8]....
        /*0064*/ 	.word	0x00004ca0


	//   ....[9]....
        /*0068*/ 	.word	0x00004d90


	//   ....[10]....
        /*006c*/ 	.word	0x00004e40


	//----- nvinfo : EIATTR_COOP_GROUP_MASK_REGIDS
	.align		4
.L_40:
        /*0070*/ 	.byte	0x04, 0x29
        /*0072*/ 	.short	(.L_42 - .L_41)


	//   ....[0]....
.L_41:
        /*0074*/ 	.word	0xffffffff


	//   ....[1]....
        /*0078*/ 	.word	0xffffffff


	//   ....[2]....
        /*007c*/ 	.word	0xffffffff


	//   ....[3]....
        /*0080*/ 	.word	0xffffffff


	//   ....[4]....
        /*0084*/ 	.word	0xffffffff


	//   ....[5]....
        /*0088*/ 	.word	0xffffffff


	//   ....[6]....
        /*008c*/ 	.word	0xffffffff


	//   ....[7]....
        /*0090*/ 	.word	0xffffffff


	//   ....[8]....
        /*0094*/ 	.word	0xffffffff


	//   ....[9]....
        /*0098*/ 	.word	0xffffffff


	//   ....[10]....
        /*009c*/ 	.word	0xffffffff


	//   ....[11]....
        /*00a0*/ 	.word	0xffffffff


	//   ....[12]....
        /*00a4*/ 	.word	0xffffffff


	//   ....[13]....
        /*00a8*/ 	.word	0xffffffff


	//----- nvinfo : EIATTR_COOP_GROUP_INSTR_OFFSETS
	.align		4
.L_42:
        /*00ac*/ 	.byte	0x04, 0x28
        /*00ae*/ 	.short	(.L_44 - .L_43)


	//   ....[0]....
.L_43:
        /*00b0*/ 	.word	0x00000080


	//   ....[1]....
        /*00b4*/ 	.word	0x000004f0


	//   ....[2]....
        /*00b8*/ 	.word	0x00000680


	//   ....[3]....
        /*00bc*/ 	.word	0x00000820


	//   ....[4]....
        /*00c0*/ 	.word	0x00000920


	//   ....[5]....
        /*00c4*/ 	.word	0x00000a90


	//   ....[6]....
        /*00c8*/ 	.word	0x00000c30


	//   ....[7]....
        /*00cc*/ 	.word	0x00000de0


	//   ....[8]....
        /*00d0*/ 	.word	0x00002180


	//   ....[9]....
        /*00d4*/ 	.word	0x00002fb0


	//   ....[10]....
        /*00d8*/ 	.word	0x000031c0


	//   ....[11]....
        /*00dc*/ 	.word	0x000031f0


	//   ....[12]....
        /*00e0*/ 	.word	0x00003ca0


	//   ....[13]....
        /*00e4*/ 	.word	0x00003ed0


	//----- nvinfo : EIATTR_VRC_CTA_INIT_COUNT
	.align		4
.L_44:
        /*00e8*/ 	.byte	0x02, 0x4a
        /*00ea*/ 	.byte	0x80
	.zero		1


	//----- nvinfo : EIATTR_SYSCALL_OFFSETS
	.align		4
        /*00ec*/ 	.byte	0x04, 0x46
        /*00ee*/ 	.short	(.L_46 - .L_45)


	//   ....[0]....
.L_45:
        /*00f0*/ 	.word	0x00005ad0


	//   ....[1]....
        /*00f4*/ 	.word	0x00005c10


	//   ....[2]....
        /*00f8*/ 	.word	0x00006440


	//   ....[3]....
        /*00fc*/ 	.word	0x000071e0


	//   ....[4]....
        /*0100*/ 	.word	0x00007f30


	//   ....[5]....
        /*0104*/ 	.word	0x00008ca0


	//----- nvinfo : EIATTR_MBARRIER_INSTR_OFFSETS
	.align		4
.L_46:
        /*0108*/ 	.byte	0x04, 0x39
        /*010a*/ 	.short	(.L_48 - .L_47)


	//   ....[0]....
.L_47:
        /*010c*/ 	.word	0x00000610
        /*0110*/ 	.word	0x000000ff
        /*0114*/ 	.word	0x00000000
        /*0118*/ 	.short	0x0100
        /*011a*/ 	.byte	0x04
	.zero		1


	//   ....[1]....
        /*011c*/ 	.word	0x00000620
        /*0120*/ 	.word	0x000000ff
        /*0124*/ 	.word	0x00000018
        /*0128*/ 	.short	0x0100
        /*012a*/ 	.byte	0x04
	.zero		1


	//   ....[2]....
        /*012c*/ 	.word	0x00000630
        /*0130*/ 	.word	0x000000ff
        /*0134*/ 	.word	0x00000008
        /*0138*/ 	.short	0x0100
        /*013a*/ 	.byte	0x04
	.zero		1


	//   ....[3]....
        /*013c*/ 	.word	0x00000640
        /*0140*/ 	.word	0x000000ff
        /*0144*/ 	.word	0x00000020
        /*0148*/ 	.short	0x0100
        /*014a*/ 	.byte	0x04
	.zero		1


	//   ....[4]....
        /*014c*/ 	.word	0x00000650
        /*0150*/ 	.word	0x000000ff
        /*0154*/ 	.word	0x00000010
        /*0158*/ 	.short	0x0100
        /*015a*/ 	.byte	0x04
	.zero		1


	//   ....[5]....
        /*015c*/ 	.word	0x00000660
        /*0160*/ 	.word	0x000000ff
        /*0164*/ 	.word	0x00000028
        /*0168*/ 	.short	0x0100
        /*016a*/ 	.byte	0x04
	.zero		1


	//   ....[6]....
        /*016c*/ 	.word	0x00000790
        /*0170*/ 	.word	0x000000ff
        /*0174*/ 	.word	0x00000030
        /*0178*/ 	.short	0x0100
        /*017a*/ 	.byte	0x04
	.zero		1


	//   ....[7]....
        /*017c*/ 	.word	0x000007a0
        /*0180*/ 	.word	0x000000ff
        /*0184*/ 	.word	0x00000050
        /*0188*/ 	.short	0x0100
        /*018a*/ 	.byte	0x04
	.zero		1


	//   ....[8]....
        /*018c*/ 	.word	0x000007b0
        /*0190*/ 	.word	0x000000ff
        /*0194*/ 	.word	0x00000038
        /*0198*/ 	.short	0x0100
        /*019a*/ 	.byte	0x04
	.zero		1


	//   ....[9]....
        /*019c*/ 	.word	0x000007c0
        /*01a0*/ 	.word	0x000000ff
        /*01a4*/ 	.word	0x00000058
        /*01a8*/ 	.short	0x0100
        /*01aa*/ 	.byte	0x04
	.zero		1


	//   ....[10]....
        /*01ac*/ 	.word	0x000007d0
        /*01b0*/ 	.word	0x000000ff
        /*01b4*/ 	.word	0x00000040
        /*01b8*/ 	.short	0x0100
        /*01ba*/ 	.byte	0x04
	.zero		1


	//   ....[11]....
        /*01bc*/ 	.word	0x000007e0
        /*01c0*/ 	.word	0x000000ff
        /*01c4*/ 	.word	0x00000060
        /*01c8*/ 	.short	0x0100
        /*01ca*/ 	.byte	0x04
	.zero		1


	//   ....[12]....
        /*01cc*/ 	.word	0x000007f0
        /*01d0*/ 	.word	0x000000ff
        /*01d4*/ 	.word	0x00000048
        /*01d8*/ 	.short	0x0100
        /*01da*/ 	.byte	0x04
	.zero		1


	//   ....[13]....
        /*01dc*/ 	.word	0x00000800
        /*01e0*/ 	.word	0x000000ff
        /*01e4*/ 	.word	0x00000068
        /*01e8*/ 	.short	0x0100
        /*01ea*/ 	.byte	0x04
	.zero		1


	//   ....[14]....
        /*01ec*/ 	.word	0x000008f0
        /*01f0*/ 	.word	0x000000ff
        /*01f4*/ 	.word	0x00000070
        /*01f8*/ 	.short	0x0100
        /*01fa*/ 	.byte	0x06
	.zero		1


	//   ....[15]....
        /*01fc*/ 	.word	0x00000900
        /*0200*/ 	.word	0x000000ff
        /*0204*/ 	.word	0x00000078
        /*0208*/ 	.short	0x0100
        /*020a*/ 	.byte	0x06
	.zero		1


	//   ....[16]....
        /*020c*/ 	.word	0x00000a40
        /*0210*/ 	.word	0x000000ff
        /*0214*/ 	.word	0x00000080
        /*0218*/ 	.short	0x0100
        /*021a*/ 	.byte	0x06
	.zero		1


	//   ....[17]....
        /*021c*/ 	.word	0x00000a50
        /*0220*/ 	.word	0x000000ff
        /*0224*/ 	.word	0x00000090
        /*0228*/ 	.short	0x0100
        /*022a*/ 	.byte	0x06
	.zero		1


	//   ....[18]....
        /*022c*/ 	.word	0x00000a60
        /*0230*/ 	.word	0x000000ff
        /*0234*/ 	.word	0x00000088
        /*0238*/ 	.short	0x0100
        /*023a*/ 	.byte	0x06
	.zero		1


	//   ....[19]....
        /*023c*/ 	.word	0x00000a70
        /*0240*/ 	.word	0x000000ff
        /*0244*/ 	.word	0x00000098
        /*0248*/ 	.short	0x0100
        /*024a*/ 	.byte	0x06
	.zero		1


	//   ....[20]....
        /*024c*/ 	.word	0x00000ba0
        /*0250*/ 	.word	0x000000ff
        /*0254*/ 	.word	0x000000a0
        /*0258*/ 	.short	0x0100
        /*025a*/ 	.byte	0x04
	.zero		1


	//   ....[21]....
        /*025c*/ 	.word	0x00000bb0
        /*0260*/ 	.word	0x000000ff
        /*0264*/ 	.word	0x000000c0
        /*0268*/ 	.short	0x0100
        /*026a*/ 	.byte	0x04
	.zero		1


	//   ....[22]....
        /*026c*/ 	.word	0x00000bc0
        /*0270*/ 	.word	0x000000ff
        /*0274*/ 	.word	0x000000a8
        /*0278*/ 	.short	0x0100
        /*027a*/ 	.byte	0x04
	.zero		1


	//   ....[23]....
        /*027c*/ 	.word	0x00000bd0
        /*0280*/ 	.word	0x000000ff
        /*0284*/ 	.word	0x000000c8
        /*0288*/ 	.short	0x0100
        /*028a*/ 	.byte	0x04
	.zero		1


	//   ....[24]....
        /*028c*/ 	.word	0x00000be0
        /*0290*/ 	.word	0x000000ff
        /*0294*/ 	.word	0x000000b0
        /*0298*/ 	.short	0x0100
        /*029a*/ 	.byte	0x04
	.zero		1


	//   ....[25]....
        /*029c*/ 	.word	0x00000bf0
        /*02a0*/ 	.word	0x000000ff
        /*02a4*/ 	.word	0x000000d0
        /*02a8*/ 	.short	0x0100
        /*02aa*/ 	.byte	0x04
	.zero		1


	//   ....[26]....
        /*02ac*/ 	.word	0x00000c00
        /*02b0*/ 	.word	0x000000ff
        /*02b4*/ 	.word	0x000000b8
        /*02b8*/ 	.short	0x0100
        /*02ba*/ 	.byte	0x04
	.zero		1


	//   ....[27]....
        /*02bc*/ 	.word	0x00000c10
        /*02c0*/ 	.word	0x000000ff
        /*02c4*/ 	.word	0x000000d8
        /*02c8*/ 	.short	0x0100
        /*02ca*/ 	.byte	0x04
	.zero		1


	//   ....[28]....
        /*02cc*/ 	.word	0x00000d00
        /*02d0*/ 	.word	0x000000ff
        /*02d4*/ 	.word	0x000000e0
        /*02d8*/ 	.short	0x0100
        /*02da*/ 	.byte	0x04
	.zero		1


	//   ....[29]....
        /*02dc*/ 	.word	0x00000d10
        /*02e0*/ 	.word	0x000000ff
        /*02e4*/ 	.word	0x000000f0
        /*02e8*/ 	.short	0x0100
        /*02ea*/ 	.byte	0x04
	.zero		1


	//   ....[30]....
        /*02ec*/ 	.word	0x00000d20
        /*02f0*/ 	.word	0x000000ff
        /*02f4*/ 	.word	0x000000e8
        /*02f8*/ 	.short	0x0100
        /*02fa*/ 	.byte	0x04
	.zero		1


	//   ....[31]....
        /*02fc*/ 	.word	0x00000d30
        /*0300*/ 	.word	0x000000ff
        /*0304*/ 	.word	0x000000f8
        /*0308*/ 	.short	0x0100
        /*030a*/ 	.byte	0x04
	.zero		1


	//   ....[32]....
        /*030c*/ 	.word	0x000019d0
        /*0310*/ 	.word	0x00000000
        /*0314*/ 	.word	0x000000f0
        /*0318*/ 	.short	0x010a
        /*031a*/ 	.byte	0xff
	.zero		1


	//   ....[33]....
        /*031c*/ 	.word	0x00001a00
        /*0320*/ 	.word	0x00000000
        /*0324*/ 	.word	0x000000e0
        /*0328*/ 	.short	0x0101
        /*032a*/ 	.byte	0xff
	.zero		1


	//   ....[34]....
        /*032c*/ 	.word	0x00001ae0
        /*0330*/ 	.word	0x000000ff
        /*0334*/ 	.word	0x00000018
        /*0338*/ 	.short	0x010a
        /*033a*/ 	.byte	0x04
	.zero		1


	//   ....[35]....
        /*033c*/ 	.word	0x00001b60
        /*0340*/ 	.word	0x000000ff
        /*0344*/ 	.word	0x00000018
        /*0348*/ 	.short	0x010a
        /*034a*/ 	.byte	0x21
	.zero		1


	//   ....[36]....
        /*034c*/ 	.word	0x00001cf0
        /*0350*/ 	.word	0x000000ff
        /*0354*/ 	.word	0x00000018
        /*0358*/ 	.short	0x010a
        /*035a*/ 	.byte	0x08
	.zero		1


	//   ....[37]....
        /*035c*/ 	.word	0x00001e20
        /*0360*/ 	.word	0x000000ff
        /*0364*/ 	.word	0x00000078
        /*0368*/ 	.short	0x0101
        /*036a*/ 	.byte	0x06
	.zero		1


	//   ....[38]....
        /*036c*/ 	.word	0x00001e40
        /*0370*/ 	.word	0x000000ff
        /*0374*/ 	.word	0x00000018
        /*0378*/ 	.short	0x010a
        /*037a*/ 	.byte	0x04
	.zero		1


	//   ....[39]....
        /*037c*/ 	.word	0x00001ec0
        /*0380*/ 	.word	0x000000ff
        /*0384*/ 	.word	0x00000018
        /*0388*/ 	.short	0x010a
        /*038a*/ 	.byte	0x11
	.zero		1


	//   ....[40]....
        /*038c*/ 	.word	0x00002050
        /*0390*/ 	.word	0x000000ff
        /*0394*/ 	.word	0x00000018
        /*0398*/ 	.short	0x010a
        /*039a*/ 	.byte	0x07
	.zero		1


	//   ....[41]....
        /*039c*/ 	.word	0x000021b0
        /*03a0*/ 	.word	0x00000003
        /*03a4*/ 	.word	0x00000080
        /*03a8*/ 	.short	0x010a
        /*03aa*/ 	.byte	0xff
	.zero		1


	//   ....[42]....
        /*03ac*/ 	.word	0x00002300
        /*03b0*/ 	.word	0x00000000
        /*03b4*/ 	.word	0x00000000
        /*03b8*/ 	.short	0x0101
        /*03ba*/ 	.byte	0xff
	.zero		1


	//   ....[43]....
        /*03bc*/ 	.word	0x000028c0
        /*03c0*/ 	.word	0x000000ff
        /*03c4*/ 	.word	0x00000000
        /*03c8*/ 	.short	0x010a
        /*03ca*/ 	.byte	0x04
	.zero		1


	//   ....[44]....
        /*03cc*/ 	.word	0x00002950
        /*03d0*/ 	.word	0x000000ff
        /*03d4*/ 	.word	0x00000000
        /*03d8*/ 	.short	0x010a
        /*03da*/ 	.byte	0x05
	.zero		1


	//   ....[45]....
        /*03dc*/ 	.word	0x000029f0
        /*03e0*/ 	.word	0x00000000
        /*03e4*/ 	.word	0x00000000
        /*03e8*/ 	.short	0x010a
        /*03ea*/ 	.byte	0xff
	.zero		1


	//   ....[46]....
        /*03ec*/ 	.word	0x00002b10
        /*03f0*/ 	.word	0x00000002
        /*03f4*/ 	.word	0x000000e0
        /*03f8*/ 	.short	0x010a
        /*03fa*/ 	.byte	0xff
	.zero		1


	//   ....[47]....
        /*03fc*/ 	.word	0x00002b80
        /*0400*/ 	.word	0x00000002
        /*0404*/ 	.word	0x00000000
        /*0408*/ 	.short	0x0101
        /*040a*/ 	.byte	0xff
	.zero		1


	//   ....[48]....
        /*040c*/ 	.word	0x00002ba0
        /*0410*/ 	.word	0x000000ff
        /*0414*/ 	.word	0x00000090
        /*0418*/ 	.short	0x010a
        /*041a*/ 	.byte	0x04
	.zero		1


	//   ....[49]....
        /*041c*/ 	.word	0x00002cc0
        /*0420*/ 	.word	0x00000002
        /*0424*/ 	.word	0x00000080
        /*0428*/ 	.short	0x010a
        /*042a*/ 	.byte	0xff
	.zero		1


	//   ....[50]....
        /*042c*/ 	.word	0x00002dc0
        /*0430*/ 	.word	0x00000002
        /*0434*/ 	.word	0x00000000
        /*0438*/ 	.short	0x0101
        /*043a*/ 	.byte	0xff
	.zero		1


	//   ....[51]....
        /*043c*/ 	.word	0x00002e50
        /*0440*/ 	.word	0x000000ff
        /*0444*/ 	.word	0x00000090
        /*0448*/ 	.short	0x0106
        /*044a*/ 	.byte	0x04
	.zero		1


	//   ....[52]....
        /*044c*/ 	.word	0x00002e70
        /*0450*/ 	.word	0x000000ff
        /*0454*/ 	.word	0x00000090
        /*0458*/ 	.short	0x010a
        /*045a*/ 	.byte	0x04
	.zero		1


	//   ....[53]....
        /*045c*/ 	.word	0x00002f00
        /*0460*/ 	.word	0x000000ff
        /*0464*/ 	.word	0x00000090
        /*0468*/ 	.short	0x0106
        /*046a*/ 	.byte	0x07
	.zero		1


	//   ....[54]....
        /*046c*/ 	.word	0x00002f40
        /*0470*/ 	.word	0x00000000
        /*0474*/ 	.word	0x00000090
        /*0478*/ 	.short	0x010a
        /*047a*/ 	.byte	0xff
	.zero		1


	//   ....[55]....
        /*047c*/ 	.word	0x00003490
        /*0480*/ 	.word	0x00000000
        /*0484*/ 	.word	0x00000080
        /*0488*/ 	.short	0x010a
        /*048a*/ 	.byte	0xff
	.zero		1


	//   ....[56]....
        /*048c*/ 	.word	0x00003590
        /*0490*/ 	.word	0x00000003
        /*0494*/ 	.word	0x00000000
        /*0498*/ 	.short	0x0101
        /*049a*/ 	.byte	0xff
	.zero		1


	//   ....[57]....
        /*049c*/ 	.word	0x000035a0
        /*04a0*/ 	.word	0x000000ff
        /*04a4*/ 	.word	0x00000000
        /*04a8*/ 	.short	0x010a
        /*04aa*/ 	.byte	0x04
	.zero		1


	//   ....[58]....
        /*04ac*/ 	.word	0x00003620
        /*04b0*/ 	.word	0x000000ff
        /*04b4*/ 	.word	0x000000c0
        /*04b8*/ 	.short	0x010a
        /*04ba*/ 	.byte	0x1f
	.zero		1


	//   ....[59]....
        /*04bc*/ 	.word	0x00003700
        /*04c0*/ 	.word	0x000000ff
        /*04c4*/ 	.word	0x00000000
        /*04c8*/ 	.short	0x010a
        /*04ca*/ 	.byte	0x05
	.zero		1


	//   ....[60]....
        /*04cc*/ 	.word	0x00003840
        /*04d0*/ 	.word	0x000000ff
        /*04d4*/ 	.word	0x00000000
        /*04d8*/ 	.short	0x010a
        /*04da*/ 	.byte	0x04
	.zero		1


	//   ....[61]....
        /*04dc*/ 	.word	0x00003ad0
        /*04e0*/ 	.word	0x000000ff
        /*04e4*/ 	.word	0x00000000
        /*04e8*/ 	.short	0x010a
        /*04ea*/ 	.byte	0x04
	.zero		1


	//   ....[62]....
        /*04ec*/ 	.word	0x00003b60
        /*04f0*/ 	.word	0x000000ff
        /*04f4*/ 	.word	0x00000000
        /*04f8*/ 	.short	0x010a
        /*04fa*/ 	.byte	0x05
	.zero		1


	//   ....[63]....
        /*04fc*/ 	.word	0x00003bf0
        /*0500*/ 	.word	0x000000ff
        /*0504*/ 	.word	0x00000000
        /*0508*/ 	.short	0x010a
        /*050a*/ 	.byte	0x05
	.zero		1


	//   ....[64]....
        /*050c*/ 	.word	0x00003c80
        /*0510*/ 	.word	0x000000ff
        /*0514*/ 	.word	0x00000000
        /*0518*/ 	.short	0x010a
        /*051a*/ 	.byte	0x04
	.zero		1


	//   ....[65]....
        /*051c*/ 	.word	0x00004150
        /*0520*/ 	.word	0x0000000c
        /*0524*/ 	.word	0x00000080
        /*0528*/ 	.short	0x010a
        /*052a*/ 	.byte	0xff
	.zero		1


	//   ....[66]....
        /*052c*/ 	.word	0x000042c0
        /*0530*/ 	.word	0x00000000
        /*0534*/ 	.word	0x00000000
        /*0538*/ 	.short	0x0101
        /*053a*/ 	.byte	0xff
	.zero		1


	//   ....[67]....
        /*053c*/ 	.word	0x00004750
        /*0540*/ 	.word	0x000000ff
        /*0544*/ 	.word	0x00000078
        /*0548*/ 	.short	0x010a
        /*054a*/ 	.byte	0x15
	.zero		1


	//   ....[68]....
        /*054c*/ 	.word	0x000048d0
        /*0550*/ 	.word	0x000000ff
        /*0554*/ 	.word	0x00000050
        /*0558*/ 	.short	0x010a
        /*055a*/ 	.byte	0x15
	.zero		1


	//   ....[69]....
        /*055c*/ 	.word	0x00004a50
        /*0560*/ 	.word	0x000000ff
        /*0564*/ 	.word	0x00000030
        /*0568*/ 	.short	0x010b
        /*056a*/ 	.byte	0x15
	.zero		1


	//   ....[70]....
        /*056c*/ 	.word	0x00004a60
        /*0570*/ 	.word	0x000000ff
        /*0574*/ 	.word	0x00000000
        /*0578*/ 	.short	0x0101
        /*057a*/ 	.byte	0x06
	.zero		1


	//   ....[71]....
        /*057c*/ 	.word	0x00004a70
        /*0580*/ 	.word	0x000000ff
        /*0584*/ 	.word	0x00000058
        /*0588*/ 	.short	0x010a
        /*058a*/ 	.byte	0x15
	.zero		1


	//   ....[72]....
        /*058c*/ 	.word	0x00004bd0
        /*0590*/ 	.word	0x000000ff
        /*0594*/ 	.word	0x00000038
        /*0598*/ 	.short	0x010b
        /*059a*/ 	.byte	0x15
	.zero		1


	//   ....[73]....
        /*059c*/ 	.word	0x00004be0
        /*05a0*/ 	.word	0x000000ff
        /*05a4*/ 	.word	0x00000000
        /*05a8*/ 	.short	0x0101
        /*05aa*/ 	.byte	0x06
	.zero		1


	//   ....[74]....
        /*05ac*/ 	.word	0x00004bf0
        /*05b0*/ 	.word	0x000000ff
        /*05b4*/ 	.word	0x00000060
        /*05b8*/ 	.short	0x010a
        /*05ba*/ 	.byte	0x15
	.zero		1


	//   ....[75]....
        /*05bc*/ 	.word	0x00004d40
        /*05c0*/ 	.word	0x000000ff
        /*05c4*/ 	.word	0x00000040
        /*05c8*/ 	.short	0x010b
        /*05ca*/ 	.byte	0x15
	.zero		1


	//   ....[76]....
        /*05cc*/ 	.word	0x00004d50
        /*05d0*/ 	.word	0x000000ff
        /*05d4*/ 	.word	0x00000000
        /*05d8*/ 	.short	0x0101
        /*05da*/ 	.byte	0x06
	.zero		1


	//   ....[77]....
        /*05dc*/ 	.word	0x00004d60
        /*05e0*/ 	.word	0x000000ff
        /*05e4*/ 	.word	0x00000068
        /*05e8*/ 	.short	0x010a
        /*05ea*/ 	.byte	0x15
	.zero		1


	//   ....[78]....
        /*05ec*/ 	.word	0x00004f60
        /*05f0*/ 	.word	0x000000ff
        /*05f4*/ 	.word	0x00000048
        /*05f8*/ 	.short	0x010b
        /*05fa*/ 	.byte	0x15
	.zero		1


	//   ....[79]....
        /*05fc*/ 	.word	0x00004f70
        /*0600*/ 	.word	0x000000ff
        /*0604*/ 	.word	0x00000000
        /*0608*/ 	.short	0x0101
        /*060a*/ 	.byte	0x25
	.zero		1


	//   ....[80]....
        /*060c*/ 	.word	0x00004fa0
        /*0610*/ 	.word	0x000000ff
        /*0614*/ 	.word	0x00000050
        /*0618*/ 	.short	0x010a
        /*061a*/ 	.byte	0x15
	.zero		1


	//   ....[81]....
        /*061c*/ 	.word	0x00004fc0
        /*0620*/ 	.word	0x000000ff
        /*0624*/ 	.word	0x00000058
        /*0628*/ 	.short	0x010a
        /*062a*/ 	.byte	0x15
	.zero		1


	//   ....[82]....
        /*062c*/ 	.word	0x00004fe0
        /*0630*/ 	.word	0x000000ff
        /*0634*/ 	.word	0x00000060
        /*0638*/ 	.short	0x010a
        /*063a*/ 	.byte	0x15
	.zero		1


	//   ....[83]....
        /*063c*/ 	.word	0x00005020
        /*0640*/ 	.word	0x00000000
        /*0644*/ 	.word	0x00000068
        /*0648*/ 	.short	0x010a
        /*064a*/ 	.byte	0xff
	.zero		1


	//   ....[84]....
        /*064c*/ 	.word	0x00005360
        /*0650*/ 	.word	0x00000003
        /*0654*/ 	.word	0x00000080
        /*0658*/ 	.short	0x010a
        /*065a*/ 	.byte	0xff
	.zero		1


	//   ....[85]....
        /*065c*/ 	.word	0x000054e0
        /*0660*/ 	.word	0x00000000
        /*0664*/ 	.word	0x00000000
        /*0668*/ 	.short	0x0101
        /*066a*/ 	.byte	0xff
	.zero		1


	//   ....[86]....
        /*066c*/ 	.word	0x00006000
        /*0670*/ 	.word	0x00000002
        /*0674*/ 	.word	0x00000030
        /*0678*/ 	.short	0x010a
        /*067a*/ 	.byte	0xff
	.zero		1


	//   ....[87]....
        /*067c*/ 	.word	0x00006040
        /*0680*/ 	.word	0x00000034
        /*0684*/ 	.word	0x000000a0
        /*0688*/ 	.short	0x010a
        /*068a*/ 	.byte	0xff
	.zero		1


	//   ....[88]....
        /*068c*/ 	.word	0x00006180
        /*0690*/ 	.word	0x00000002
        /*0694*/ 	.word	0x00000030
        /*0698*/ 	.short	0x010a
        /*069a*/ 	.byte	0xff
	.zero		1


	//   ....[89]....
        /*069c*/ 	.word	0x000062a0
        /*06a0*/ 	.word	0x00000000
        /*06a4*/ 	.word	0x00000000
        /*06a8*/ 	.short	0x0101
        /*06aa*/ 	.byte	0xff
	.zero		1


	//   ....[90]....
        /*06ac*/ 	.word	0x00006320
        /*06b0*/ 	.word	0x00000034
        /*06b4*/ 	.word	0x000000a0
        /*06b8*/ 	.short	0x010a
        /*06ba*/ 	.byte	0xff
	.zero		1


	//   ....[91]....
        /*06bc*/ 	.word	0x00006e90
        /*06c0*/ 	.word	0x00000000
        /*06c4*/ 	.word	0x00000030
        /*06c8*/ 	.short	0x010a
        /*06ca*/ 	.byte	0xff
	.zero		1


	//   ....[92]....
        /*06cc*/ 	.word	0x00006f40
        /*06d0*/ 	.word	0x00000000
        /*06d4*/ 	.word	0x00000030
        /*06d8*/ 	.short	0x010a
        /*06da*/ 	.byte	0xff
	.zero		1


	//   ....[93]....
        /*06dc*/ 	.word	0x00007060
        /*06e0*/ 	.word	0x00000000
        /*06e4*/ 	.word	0x00000000
        /*06e8*/ 	.short	0x0101
        /*06ea*/ 	.byte	0xff
	.zero		1


	//   ....[94]....
        /*06ec*/ 	.word	0x00007bd0
        /*06f0*/ 	.word	0x00000000
        /*06f4*/ 	.word	0x00000030
        /*06f8*/ 	.short	0x010a
        /*06fa*/ 	.byte	0xff
	.zero		1


	//   ....[95]....
        /*06fc*/ 	.word	0x00007c80
        /*0700*/ 	.word	0x00000000
        /*0704*/ 	.word	0x00000030
        /*0708*/ 	.short	0x010a
        /*070a*/ 	.byte	0xff
	.zero		1


	//   ....[96]....
        /*070c*/ 	.word	0x00007db0
        /*0710*/ 	.word	0x00000000
        /*0714*/ 	.word	0x00000000
        /*0718*/ 	.short	0x0101
        /*071a*/ 	.byte	0xff
	.zero		1


	//   ....[97]....
        /*071c*/ 	.word	0x00008950
        /*0720*/ 	.word	0x00000000
        /*0724*/ 	.word	0x00000030
        /*0728*/ 	.short	0x010a
        /*072a*/ 	.byte	0xff
	.zero		1


	//   ....[98]....
        /*072c*/ 	.word	0x00008a00
        /*0730*/ 	.word	0x00000000
        /*0734*/ 	.word	0x00000030
        /*0738*/ 	.short	0x010a
        /*073a*/ 	.byte	0xff
	.zero		1


	//   ....[99]....
        /*073c*/ 	.word	0x00008b20
        /*0740*/ 	.word	0x00000000
        /*0744*/ 	.word	0x00000000
        /*0748*/ 	.short	0x0101
        /*074a*/ 	.byte	0xff
	.zero		1


	//   ....[100]....
        /*074c*/ 	.word	0x00008f30
        /*0750*/ 	.word	0x000000ff
        /*0754*/ 	.word	0x00000000
        /*0758*/ 	.short	0x0101
        /*075a*/ 	.byte	0x04
	.zero		1


	//   ....[101]....
        /*075c*/ 	.word	0x00009830
        /*0760*/ 	.word	0x00000000
        /*0764*/ 	.word	0x000000f0
        /*0768*/ 	.short	0x010a
        /*076a*/ 	.byte	0xff
	.zero		1


	//   ....[102]....
        /*076c*/ 	.word	0x00009890
        /*0770*/ 	.word	0x00000000
        /*0774*/ 	.word	0x00000018
        /*0778*/ 	.short	0x010a
        /*077a*/ 	.byte	0xff
	.zero		1


	//   ....[103]....
        /*077c*/ 	.word	0x000098f0
        /*0780*/ 	.word	0x00000000
        /*0784*/ 	.word	0x00000018
        /*0788*/ 	.short	0x010a
        /*078a*/ 	.byte	0xff
	.zero		1


	//   ....[104]....
        /*078c*/ 	.word	0x00009940
        /*0790*/ 	.word	0x00000003
        /*0794*/ 	.word	0x00000080
        /*0798*/ 	.short	0x010a
        /*079a*/ 	.byte	0xff
	.zero		1


	//   ....[105]....
        /*079c*/ 	.word	0x000099a0
        /*07a0*/ 	.word	0x00000000
        /*07a4*/ 	.word	0x00000000
        /*07a8*/ 	.short	0x010a
        /*07aa*/ 	.byte	0xff
	.zero		1


	//   ....[106]....
        /*07ac*/ 	.word	0x00009a00
        /*07b0*/ 	.word	0x00000000
        /*07b4*/ 	.word	0x00000000
        /*07b8*/ 	.short	0x010a
        /*07ba*/ 	.byte	0xff
	.zero		1


	//   ....[107]....
        /*07bc*/ 	.word	0x00009a50
        /*07c0*/ 	.word	0x00000002
        /*07c4*/ 	.word	0x000000e0
        /*07c8*/ 	.short	0x010a
        /*07ca*/ 	.byte	0xff
	.zero		1


	//   ....[108]....
        /*07cc*/ 	.word	0x00009ab0
        /*07d0*/ 	.word	0x00000002
        /*07d4*/ 	.word	0x00000090
        /*07d8*/ 	.short	0x010a
        /*07da*/ 	.byte	0xff
	.zero		1


	//   ....[109]....
        /*07dc*/ 	.word	0x00009b00
        /*07e0*/ 	.word	0x00000002
        /*07e4*/ 	.word	0x00000080
        /*07e8*/ 	.short	0x010a
        /*07ea*/ 	.byte	0xff
	.zero		1


	//   ....[110]....
        /*07ec*/ 	.word	0x00009b60
        /*07f0*/ 	.word	0x00000000
        /*07f4*/ 	.word	0x00000090
        /*07f8*/ 	.short	0x010a
        /*07fa*/ 	.byte	0xff
	.zero		1


	//   ....[111]....
        /*07fc*/ 	.word	0x00009bb0
        /*0800*/ 	.word	0x00000000
        /*0804*/ 	.word	0x00000080
        /*0808*/ 	.short	0x010a
        /*080a*/ 	.byte	0xff
	.zero		1


	//   ....[112]....
        /*080c*/ 	.word	0x00009c10
        /*0810*/ 	.word	0x00000002
        /*0814*/ 	.word	0x000000c0
        /*0818*/ 	.short	0x010a
        /*081a*/ 	.byte	0xff
	.zero		1


	//   ....[113]....
        /*081c*/ 	.word	0x00009c70
        /*0820*/ 	.word	0x00000000
        /*0824*/ 	.word	0x00000000
        /*0828*/ 	.short	0x010a
        /*082a*/ 	.byte	0xff
	.zero		1


	//   ....[114]....
        /*082c*/ 	.word	0x00009cd0
        /*0830*/ 	.word	0x00000000
        /*0834*/ 	.word	0x00000000
        /*0838*/ 	.short	0x010a
        /*083a*/ 	.byte	0xff
	.zero		1


	//   ....[115]....
        /*083c*/ 	.word	0x00009d30
        /*0840*/ 	.word	0x00000000
        /*0844*/ 	.word	0x00000000
        /*0848*/ 	.short	0x010a
        /*084a*/ 	.byte	0xff
	.zero		1


	//   ....[116]....
        /*084c*/ 	.word	0x00009d90
        /*0850*/ 	.word	0x00000000
        /*0854*/ 	.word	0x00000000
        /*0858*/ 	.short	0x010a
        /*085a*/ 	.byte	0xff
	.zero		1


	//   ....[117]....
        /*085c*/ 	.word	0x00009df0
        /*0860*/ 	.word	0x00000000
        /*0864*/ 	.word	0x00000000
        /*0868*/ 	.short	0x010a
        /*086a*/ 	.byte	0xff
	.zero		1


	//   ....[118]....
        /*086c*/ 	.word	0x00009e40
        /*0870*/ 	.word	0x0000000c
        /*0874*/ 	.word	0x00000080
        /*0878*/ 	.short	0x010a
        /*087a*/ 	.byte	0xff
	.zero		1


	//   ....[119]....
        /*087c*/ 	.word	0x00009ea0
        /*0880*/ 	.word	0x00000000
        /*0884*/ 	.word	0x00000078
        /*0888*/ 	.short	0x010a
        /*088a*/ 	.byte	0xff
	.zero		1


	//   ....[120]....
        /*088c*/ 	.word	0x00009f00
        /*0890*/ 	.word	0x00000000
        /*0894*/ 	.word	0x00000050
        /*0898*/ 	.short	0x010a
        /*089a*/ 	.byte	0xff
	.zero		1


	//   ....[121]....
        /*089c*/ 	.word	0x00009f60
        /*08a0*/ 	.word	0x00000000
        /*08a4*/ 	.word	0x00000058
        /*08a8*/ 	.short	0x010a
        /*08aa*/ 	.byte	0xff
	.zero		1


	//   ....[122]....
        /*08ac*/ 	.word	0x00009fc0
        /*08b0*/ 	.word	0x00000000
        /*08b4*/ 	.word	0x00000060
        /*08b8*/ 	.short	0x010a
        /*08ba*/ 	.byte	0xff
	.zero		1


	//   ....[123]....
        /*08bc*/ 	.word	0x0000a020
        /*08c0*/ 	.word	0x00000000
        /*08c4*/ 	.word	0x00000068
        /*08c8*/ 	.short	0x010a
        /*08ca*/ 	.byte	0xff
	.zero		1


	//   ....[124]....
        /*08cc*/ 	.word	0x0000a080
        /*08d0*/ 	.word	0x00000000
        /*08d4*/ 	.word	0x00000050
        /*08d8*/ 	.short	0x010a
        /*08da*/ 	.byte	0xff
	.zero		1


	//   ....[125]....
        /*08dc*/ 	.word	0x0000a0e0
        /*08e0*/ 	.word	0x00000000
        /*08e4*/ 	.word	0x00000058
        /*08e8*/ 	.short	0x010a
        /*08ea*/ 	.byte	0xff
	.zero		1


	//   ....[126]....
        /*08ec*/ 	.word	0x0000a140
        /*08f0*/ 	.word	0x00000000
        /*08f4*/ 	.word	0x00000060
        /*08f8*/ 	.short	0x010a
        /*08fa*/ 	.byte	0xff
	.zero		1


	//   ....[127]....
        /*08fc*/ 	.word	0x0000a190
        /*0900*/ 	.word	0x00000003
        /*0904*/ 	.word	0x00000080
        /*0908*/ 	.short	0x010a
        /*090a*/ 	.byte	0xff
	.zero		1


	//   ....[128]....
        /*090c*/ 	.word	0x0000a1e0
        /*0910*/ 	.word	0x00000002
        /*0914*/ 	.word	0x00000030
        /*0918*/ 	.short	0x010a
        /*091a*/ 	.byte	0xff
	.zero		1


	//   ....[129]....
        /*091c*/ 	.word	0x0000a230
        /*0920*/ 	.word	0x00000034
        /*0924*/ 	.word	0x000000a0
        /*0928*/ 	.short	0x010a
        /*092a*/ 	.byte	0xff
	.zero		1


	//   ....[130]....
        /*092c*/ 	.word	0x0000a280
        /*0930*/ 	.word	0x00000000
        /*0934*/ 	.word	0x00000030
        /*0938*/ 	.short	0x010a
        /*093a*/ 	.byte	0xff
	.zero		1


	//   ....[131]....
        /*093c*/ 	.word	0x0000a2d0
        /*0940*/ 	.word	0x00000000
        /*0944*/ 	.word	0x00000030
        /*0948*/ 	.short	0x010a
        /*094a*/ 	.byte	0xff
	.zero		1


	//   ....[132]....
        /*094c*/ 	.word	0x0000a320
        /*0950*/ 	.word	0x00000000
        /*0954*/ 	.word	0x00000030
        /*0958*/ 	.short	0x010a
        /*095a*/ 	.byte	0xff
	.zero		1


	//----- nvinfo : EIATTR_NUM_MBARRIERS
	.align		4
.L_48:
        /*095c*/ 	.byte	0x03, 0x38
        /*095e*/ 	.short	0x0020


	//----- nvinfo : EIATTR_EXIT_INSTR_OFFSETS
	.align		4
        /*0960*/ 	.byte	0x04, 0x1c
        /*0962*/ 	.short	(.L_50 - .L_49)


	//   ....[0]....
.L_49:
        /*0964*/ 	.word	0x00002a20


	//   ....[1]....
        /*0968*/ 	.word	0x00002f10


	//   ....[2]....
        /*096c*/ 	.word	0x00002f70


	//   ....[3]....
        /*0970*/ 	.word	0x00003ee0


	//   ....[4]....
        /*0974*/ 	.word	0x00005050


	//   ....[5]....
        /*0978*/ 	.word	0x00005090


	//   ....[6]....
        /*097c*/ 	.word	0x00009820


	//----- nvinfo : EIATTR_MAX_THREADS
	.align		4
.L_50:
        /*0980*/ 	.byte	0x04, 0x05
        /*0982*/ 	.short	(.L_52 - .L_51)
.L_51:
        /*0984*/ 	.word	0x00000100
        /*0988*/ 	.word	0x00000001
        /*098c*/ 	.word	0x00000001


	//----- nvinfo : EIATTR_CRS_STACK_SIZE
	.align		4
.L_52:
        /*0990*/ 	.byte	0x04, 0x1e
        /*0992*/ 	.short	(.L_54 - .L_53)
.L_53:
        /*0994*/ 	.word	0x00000000


	//----- nvinfo : EIATTR_CBANK_PARAM_SIZE
	.align		4
.L_54:
        /*0998*/ 	.byte	0x03, 0x19
        /*099a*/ 	.short	0x0800


	//----- nvinfo : EIATTR_PARAM_CBANK
	.align		4
        /*099c*/ 	.byte	0x04, 0x0a
        /*099e*/ 	.short	(.L_56 - .L_55)
	.align		4
.L_55:
        /*09a0*/ 	.word	index@(.nv.constant0._ZN7cutlass13device_kernelINS_4gemm6kernel13GemmUniversalIN4cute5tupleIJiiiiEEENS1_10collective13CollectiveMmaINS1_35MainloopSm100TmaUmmaWarpSpecializedILi3ELi2ELi4ENS5_IJNS4_1CILi2EEESB_NSA_ILi1EEEEEEEENS5_IJNSA_ILi64EEENSA_ILi256EEENSA_ILi128EEEEEEaNS5_IJlSC_lEEEaSJ_NS4_8TiledMMAINS4_8MMA_AtomIJNS4_15SM100_MMA_S8_SSIaaiLi64ELi256ELNS4_4UMMA5MajorE0ELSO_0ELNSN_8SaturateE0EEEEEENS4_6LayoutINS5_IJSC_SC_SC_EEENS5_IJNSA_ILi0EEESU_SU_EEEEENS5_IJNS4_10UnderscoreESX_SX_EEEEENS4_23SM90_TMA_LOAD_MULTICASTENS4_14ComposedLayoutINS4_7SwizzleILi3ELi4ELi3EEENS4_18smem_ptr_flag_bitsILi8EEENSS_INS5_IJNSA_ILi8EEESH_EEENS5_IJSH_SC_EEEEEEEvNS4_8identityES10_S1A_vS1B_EENS_8epilogue10collective18CollectiveEpilogueINS1D_23Sm100TmaWarpSpecializedILi4ELi2ELi32ELb0ELb0EEEJSI_NS5_IJNSS_ISF_SC_EES1I_EEEaSJ_aSJ_NS1D_6fusion15FusionCallbacksIS1H_NS1K_17LinearCombinationIaiaiLNS_15FloatRoundStyleE2EEESI_S1J_JEEENS4_5SM1004TMEM4LOAD26SM100_TMEM_LOAD_16dp32b32xENS4_13SM90_TMA_LOADENS11_INS12_ILi2ELi4ELi3EEES15_NSS_INS5_IJS16_SF_EEENS5_IJSF_SC_EEEEEEENS4_39AutoVectorizingCopyWithAssumedAlignmentILi128EEENS4_14SM90_TMA_STOREES1Z_S21_S21_EEEvvEEEEvNT_6ParamsE)
        /*09a4*/ 	.short	0x0380
        /*09a6*/ 	.short	0x0800


	//----- nvinfo : EIATTR_SW_WAR
	.align		4
.L_56:
        /*09a8*/ 	.byte	0x04, 0x36
        /*09aa*/ 	.short	(.L_58 - .L_57)
.L_57:
        /*09ac*/ 	.word	0x00000008
.L_58:


//--------------------- .nv.callgraph             --------------------------
	.section	.nv.callgraph,"",@"SHT_CUDA_CALLGRAPH"
	.align	4
	.sectionentsize	8
	.align		4
        /*0000*/ 	.word	0x00000000
	.align		4
        /*0004*/ 	.word	0xffffffff
	.align		4
        /*0008*/ 	.word	index@(_ZN7cutlass13device_kernelINS_4gemm6kernel13GemmUniversalIN4cute5tupleIJiiiiEEENS1_10collective13CollectiveMmaINS1_35MainloopSm100TmaUmmaWarpSpecializedILi3ELi2ELi4ENS5_IJNS4_1CILi2EEESB_NSA_ILi1EEEEEEEENS5_IJNSA_ILi64EEENSA_ILi256EEENSA_ILi128EEEEEEaNS5_IJlSC_lEEEaSJ_NS4_8TiledMMAINS4_8MMA_AtomIJNS4_15SM100_MMA_S8_SSIaaiLi64ELi256ELNS4_4UMMA5MajorE0ELSO_0ELNSN_8SaturateE0EEEEEENS4_6LayoutINS5_IJSC_SC_SC_EEENS5_IJNSA_ILi0EEESU_SU_EEEEENS5_IJNS4_10UnderscoreESX_SX_EEEEENS4_23SM90_TMA_LOAD_MULTICASTENS4_14ComposedLayoutINS4_7SwizzleILi3ELi4ELi3EEENS4_18smem_ptr_flag_bitsILi8EEENSS_INS5_IJNSA_ILi8EEESH_EEENS5_IJSH_SC_EEEEEEEvNS4_8identityES10_S1A_vS1B_EENS_8epilogue10collective18CollectiveEpilogueINS1D_23Sm100TmaWarpSpecializedILi4ELi2ELi32ELb0ELb0EEEJSI_NS5_IJNSS_ISF_SC_EES1I_EEEaSJ_aSJ_NS1D_6fusion15FusionCallbacksIS1H_NS1K_17LinearCombinationIaiaiLNS_15FloatRoundStyleE2EEESI_S1J_JEEENS4_5SM1004TMEM4LOAD26SM100_TMEM_LOAD_16dp32b32xENS4_13SM90_TMA_LOADENS11_INS12_ILi2ELi4ELi3EEES15_NSS_INS5_IJS16_SF_EEENS5_IJSF_SC_EEEEEEENS4_39AutoVectorizingCopyWithAssumedAlignmentILi128EEENS4_14SM90_TMA_STOREES1Z_S21_S21_EEEvvEEEEvNT_6ParamsE)
	.align		4
        /*000c*/ 	.word	index@(__assertfail)
	.align		4
        /*0010*/ 	.word	0x00000000
	.align		4
        /*0014*/ 	.word	0xfffffffe
	.align		4
        /*0018*/ 	.word	0x00000000
	.align		4
        /*001c*/ 	.word	0xfffffffd
	.align		4
        /*0020*/ 	.word	0x00000000
	.align		4
        /*0024*/ 	.word	0xfffffffc


//--------------------- .nv.constant4             --------------------------
	.section	.nv.constant4,"a",@progbits
	.align	8
	.align		8
.nv.constant4:
        /*0000*/ 	.dword	__assertfail
	.align		8
        /*0008*/ 	.dword	__unnamed_1
	.align		8
        /*0010*/ 	.dword	__unnamed_2
	.align		8
        /*0018*/ 	.dword	__unnamed_3
	.align		8
        /*0020*/ 	.dword	_ZN40_INTERNAL_068fac26_4_k_cu_89b08850_104934cuda3std3__45__cpo5beginE
	.align		8
        /*0028*/ 	.dword	_ZN40_INTERNAL_068fac26_4_k_cu_89b08850_104934cuda3std3__45__cpo3endE
	.align		8
        /*0030*/ 	.dword	_ZN40_INTERNAL_068fac26_4_k_cu_89b08850_104934cuda3std3__45__cpo6cbeginE
	.align		8
        /*0038*/ 	.dword	_ZN40_INTERNAL_068fac26_4_k_cu_89b08850_104934cuda3std3__45__cpo4cendE
	.align		8
        /*0040*/ 	.dword	_ZN40_INTERNAL_068fac26_4_k_cu_89b08850_104934cuda3std3__442_GLOBAL__N__068fac26_4_k_cu_89b08850_104936ignoreE
	.align		8
        /*0048*/ 	.dword	_ZN40_INTERNAL_068fac26_4_k_cu_89b08850_104934cuda3std3__419piecewise_constructE
	.align		8
        /*0050*/ 	.dword	_ZN40_INTERNAL_068fac26_4_k_cu_89b08850_104934cuda3std3__48in_placeE
	.align		8
        /*0058*/ 	.dword	_ZN40_INTERNAL_068fac26_4_k_cu_89b08850_104934cuda3std6ranges3__45__cpo4swapE
	.align		8
        /*0060*/ 	.dword	_ZN40_INTERNAL_068fac26_4_k_cu_89b08850_104934cuda3std6ranges3__45__cpo9iter_moveE
	.align		8
        /*0068*/ 	.dword	_ZN40_INTERNAL_068fac26_4_k_cu_89b08850_104934cute7productE
	.align		8
        /*0070*/ 	.dword	_ZN40_INTERNAL_068fac26_4_k_cu_89b08850_104934cute1_E
	.align		8
        /*0078*/ 	.dword	$str$25
	.align		8
        /*0080*/ 	.dword	$str$26
	.align		8
        /*0088*/ 	.dword	$str$27
	.align		8
        /*0090*/ 	.dword	$str$28


//--------------------- .text._ZN7cutlass13device_kernelINS_4gemm6kernel13GemmUniversalIN4cute5tupleIJiiiiEEENS1_10collective13CollectiveMmaINS1_35MainloopSm100TmaUmmaWarpSpecializedILi3ELi2ELi4ENS5_IJNS4_1CILi2EEESB_NSA_ILi1EEEEEEEENS5_IJNSA_ILi64EEENSA_ILi256EEENSA_ILi128EEEEEEaNS5_IJlSC_lEEEaSJ_NS4_8TiledMMAINS4_8MMA_AtomIJNS4_15SM100_MMA_S8_SSIaaiLi64ELi256ELNS4_4UMMA5MajorE0ELSO_0ELNSN_8SaturateE0EEEEEENS4_6LayoutINS5_IJSC_SC_SC_EEENS5_IJNSA_ILi0EEESU_SU_EEEEENS5_IJNS4_10UnderscoreESX_SX_EEEEENS4_23SM90_TMA_LOAD_MULTICASTENS4_14ComposedLayoutINS4_7SwizzleILi3ELi4ELi3EEENS4_18smem_ptr_flag_bitsILi8EEENSS_INS5_IJNSA_ILi8EEESH_EEENS5_IJSH_SC_EEEEEEEvNS4_8identityES10_S1A_vS1B_EENS_8epilogue10collective18CollectiveEpilogueINS1D_23Sm100TmaWarpSpecializedILi4ELi2ELi32ELb0ELb0EEEJSI_NS5_IJNSS_ISF_SC_EES1I_EEEaSJ_aSJ_NS1D_6fusion15FusionCallbacksIS1H_NS1K_17LinearCombinationIaiaiLNS_15FloatRoundStyleE2EEESI_S1J_JEEENS4_5SM1004TMEM4LOAD26SM100_TMEM_LOAD_16dp32b32xENS4_13SM90_TMA_LOADENS11_INS12_ILi2ELi4ELi3EEES15_NSS_INS5_IJS16_SF_EEENS5_IJSF_SC_EEEEEEENS4_39AutoVectorizingCopyWithAssumedAlignmentILi128EEENS4_14SM90_TMA_STOREES1Z_S21_S21_EEEvvEEEEvNT_6ParamsE --------------------------
	.section	.text._ZN7cutlass13device_kernelINS_4gemm6kernel13GemmUniversalIN4cute5tupleIJiiiiEEENS1_10collective13CollectiveMmaINS1_35MainloopSm100TmaUmmaWarpSpecializedILi3ELi2ELi4ENS5_IJNS4_1CILi2EEESB_NSA_ILi1EEEEEEEENS5_IJNSA_ILi64EEENSA_ILi256EEENSA_ILi128EEEEEEaNS5_IJlSC_lEEEaSJ_NS4_8TiledMMAINS4_8MMA_AtomIJNS4_15SM100_MMA_S8_SSIaaiLi64ELi256ELNS4_4UMMA5MajorE0ELSO_0ELNSN_8SaturateE0EEEEEENS4_6LayoutINS5_IJSC_SC_SC_EEENS5_IJNSA_ILi0EEESU_SU_EEEEENS5_IJNS4_10UnderscoreESX_SX_EEEEENS4_23SM90_TMA_LOAD_MULTICASTENS4_14ComposedLayoutINS4_7SwizzleILi3ELi4ELi3EEENS4_18smem_ptr_flag_bitsILi8EEENSS_INS5_IJNSA_ILi8EEESH_EEENS5_IJSH_SC_EEEEEEEvNS4_8identityES10_S1A_vS1B_EENS_8epilogue10collective18CollectiveEpilogueINS1D_23Sm100TmaWarpSpecializedILi4ELi2ELi32ELb0ELb0EEEJSI_NS5_IJNSS_ISF_SC_EES1I_EEEaSJ_aSJ_NS1D_6fusion15FusionCallbacksIS1H_NS1K_17LinearCombinationIaiaiLNS_15FloatRoundStyleE2EEESI_S1J_JEEENS4_5SM1004TMEM4LOAD26SM100_TMEM_LOAD_16dp32b32xENS4_13SM90_TMA_LOADENS11_INS12_ILi2ELi4ELi3EEES15_NSS_INS5_IJS16_SF_EEENS5_IJSF_SC_EEEEEEENS4_39AutoVectorizingCopyWithAssumedAlignmentILi128EEENS4_14SM90_TMA_STOREES1Z_S21_S21_EEEvvEEEEvNT_6ParamsE,"ax",@progbits
	.align	128
.text._ZN7cutlass13device_kernelINS_4gemm6kernel13GemmUniversalIN4cute5tupleIJiiiiEEENS1_10collective13CollectiveMmaINS1_35MainloopSm100TmaUmmaWarpSpecializedILi3ELi2ELi4ENS5_IJNS4_1CILi2EEESB_NSA_ILi1EEEEEEEENS5_IJNSA_ILi64EEENSA_ILi256EEENSA_ILi128EEEEEEaNS5_IJlSC_lEEEaSJ_NS4_8TiledMMAINS4_8MMA_AtomIJNS4_15SM100_MMA_S8_SSIaaiLi64ELi256ELNS4_4UMMA5MajorE0ELSO_0ELNSN_8SaturateE0EEEEEENS4_6LayoutINS5_IJSC_SC_SC_EEENS5_IJNSA_ILi0EEESU_SU_EEEEENS5_IJNS4_10UnderscoreESX_SX_EEEEENS4_23SM90_TMA_LOAD_MULTICASTENS4_14ComposedLayoutINS4_7SwizzleILi3ELi4ELi3EEENS4_18smem_ptr_flag_bitsILi8EEENSS_INS5_IJNSA_ILi8EEESH_EEENS5_IJSH_SC_EEEEEEEvNS4_8identityES10_S1A_vS1B_EENS_8epilogue10collective18CollectiveEpilogueINS1D_23Sm100TmaWarpSpecializedILi4ELi2ELi32ELb0ELb0EEEJSI_NS5_IJNSS_ISF_SC_EES1I_EEEaSJ_aSJ_NS1D_6fusion15FusionCallbacksIS1H_NS1K_17LinearCombinationIaiaiLNS_15FloatRoundStyleE2EEESI_S1J_JEEENS4_5SM1004TMEM4LOAD26SM100_TMEM_LOAD_16dp32b32xENS4_13SM90_TMA_LOADENS11_INS12_ILi2ELi4ELi3EEES15_NSS_INS5_IJS16_SF_EEENS5_IJSF_SC_EEEEEEENS4_39AutoVectorizingCopyWithAssumedAlignmentILi128EEENS4_14SM90_TMA_STOREES1Z_S21_S21_EEEvvEEEEvNT_6ParamsE:
        .type           _ZN7cutlass13device_kernelINS_4gemm6kernel13GemmUniversalIN4cute5tupleIJiiiiEEENS1_10collective13CollectiveMmaINS1_35MainloopSm100TmaUmmaWarpSpecializedILi3ELi2ELi4ENS5_IJNS4_1CILi2EEESB_NSA_ILi1EEEEEEEENS5_IJNSA_ILi64EEENSA_ILi256EEENSA_ILi128EEEEEEaNS5_IJlSC_lEEEaSJ_NS4_8TiledMMAINS4_8MMA_AtomIJNS4_15SM100_MMA_S8_SSIaaiLi64ELi256ELNS4_4UMMA5MajorE0ELSO_0ELNSN_8SaturateE0EEEEEENS4_6LayoutINS5_IJSC_SC_SC_EEENS5_IJNSA_ILi0EEESU_SU_EEEEENS5_IJNS4_10UnderscoreESX_SX_EEEEENS4_23SM90_TMA_LOAD_MULTICASTENS4_14ComposedLayoutINS4_7SwizzleILi3ELi4ELi3EEENS4_18smem_ptr_flag_bitsILi8EEENSS_INS5_IJNSA_ILi8EEESH_EEENS5_IJSH_SC_EEEEEEEvNS4_8identityES10_S1A_vS1B_EENS_8epilogue10collective18CollectiveEpilogueINS1D_23Sm100TmaWarpSpecializedILi4ELi2ELi32ELb0ELb0EEEJSI_NS5_IJNSS_ISF_SC_EES1I_EEEaSJ_aSJ_NS1D_6fusion15FusionCallbacksIS1H_NS1K_17LinearCombinationIaiaiLNS_15FloatRoundStyleE2EEESI_S1J_JEEENS4_5SM1004TMEM4LOAD26SM100_TMEM_LOAD_16dp32b32xENS4_13SM90_TMA_LOADENS11_INS12_ILi2ELi4ELi3EEES15_NSS_INS5_IJS16_SF_EEENS5_IJSF_SC_EEEEEEENS4_39AutoVectorizingCopyWithAssumedAlignmentILi128EEENS4_14SM90_TMA_STOREES1Z_S21_S21_EEEvvEEEEvNT_6ParamsE,@function
        .size           _ZN7cutlass13device_kernelINS_4gemm6kernel13GemmUniversalIN4cute5tupleIJiiiiEEENS1_10collective13CollectiveMmaINS1_35MainloopSm100TmaUmmaWarpSpecializedILi3ELi2ELi4ENS5_IJNS4_1CILi2EEESB_NSA_ILi1EEEEEEEENS5_IJNSA_ILi64EEENSA_ILi256EEENSA_ILi128EEEEEEaNS5_IJlSC_lEEEaSJ_NS4_8TiledMMAINS4_8MMA_AtomIJNS4_15SM100_MMA_S8_SSIaaiLi64ELi256ELNS4_4UMMA5MajorE0ELSO_0ELNSN_8SaturateE0EEEEEENS4_6LayoutINS5_IJSC_SC_SC_EEENS5_IJNSA_ILi0EEESU_SU_EEEEENS5_IJNS4_10UnderscoreESX_SX_EEEEENS4_23SM90_TMA_LOAD_MULTICASTENS4_14ComposedLayoutINS4_7SwizzleILi3ELi4ELi3EEENS4_18smem_ptr_flag_bitsILi8EEENSS_INS5_IJNSA_ILi8EEESH_EEENS5_IJSH_SC_EEEEEEEvNS4_8identityES10_S1A_vS1B_EENS_8epilogue10collective18CollectiveEpilogueINS1D_23Sm100TmaWarpSpecializedILi4ELi2ELi32ELb0ELb0EEEJSI_NS5_IJNSS_ISF_SC_EES1I_EEEaSJ_aSJ_NS1D_6fusion15FusionCallbacksIS1H_NS1K_17LinearCombinationIaiaiLNS_15FloatRoundStyleE2EEESI_S1J_JEEENS4_5SM1004TMEM4LOAD26SM100_TMEM_LOAD_16dp32b32xENS4_13SM90_TMA_LOADENS11_INS12_ILi2ELi4ELi3EEES15_NSS_INS5_IJS16_SF_EEENS5_IJSF_SC_EEEEEEENS4_39AutoVectorizingCopyWithAssumedAlignmentILi128EEENS4_14SM90_TMA_STOREES1Z_S21_S21_EEEvvEEEEvNT_6ParamsE,(.L_x_174 - _ZN7cutlass13device_kernelINS_4gemm6kernel13GemmUniversalIN4cute5tupleIJiiiiEEENS1_10collective13CollectiveMmaINS1_35MainloopSm100TmaUmmaWarpSpecializedILi3ELi2ELi4ENS5_IJNS4_1CILi2EEESB_NSA_ILi1EEEEEEEENS5_IJNSA_ILi64EEENSA_ILi256EEENSA_ILi128EEEEEEaNS5_IJlSC_lEEEaSJ_NS4_8TiledMMAINS4_8MMA_AtomIJNS4_15SM100_MMA_S8_SSIaaiLi64ELi256ELNS4_4UMMA5MajorE0ELSO_0ELNSN_8SaturateE0EEEEEENS4_6LayoutINS5_IJSC_SC_SC_EEENS5_IJNSA_ILi0EEESU_SU_EEEEENS5_IJNS4_10UnderscoreESX_SX_EEEEENS4_23SM90_TMA_LOAD_MULTICASTENS4_14ComposedLayoutINS4_7SwizzleILi3ELi4ELi3EEENS4_18smem_ptr_flag_bitsILi8EEENSS_INS5_IJNSA_ILi8EEESH_EEENS5_IJSH_SC_EEEEEEEvNS4_8identityES10_S1A_vS1B_EENS_8epilogue10collective18CollectiveEpilogueINS1D_23Sm100TmaWarpSpecializedILi4ELi2ELi32ELb0ELb0EEEJSI_NS5_IJNSS_ISF_SC_EES1I_EEEaSJ_aSJ_NS1D_6fusion15FusionCallbacksIS1H_NS1K_17LinearCombinationIaiaiLNS_15FloatRoundStyleE2EEESI_S1J_JEEENS4_5SM1004TMEM4LOAD26SM100_TMEM_LOAD_16dp32b32xENS4_13SM90_TMA_LOADENS11_INS12_ILi2ELi4ELi3EEES15_NSS_INS5_IJS16_SF_EEENS5_IJSF_SC_EEEEEEENS4_39AutoVectorizingCopyWithAssumedAlignmentILi128EEENS4_14SM90_TMA_STOREES1Z_S21_S21_EEEvvEEEEvNT_6ParamsE)
        .other          _ZN7cutlass13device_kernelINS_4gemm6kernel13GemmUniversalIN4cute5tupleIJiiiiEEENS1_10collective13CollectiveMmaINS1_35MainloopSm100TmaUmmaWarpSpecializedILi3ELi2ELi4ENS5_IJNS4_1CILi2EEESB_NSA_ILi1EEEEEEEENS5_IJNSA_ILi64EEENSA_ILi256EEENSA_ILi128EEEEEEaNS5_IJlSC_lEEEaSJ_NS4_8TiledMMAINS4_8MMA_AtomIJNS4_15SM100_MMA_S8_SSIaaiLi64ELi256ELNS4_4UMMA5MajorE0ELSO_0ELNSN_8SaturateE0EEEEEENS4_6LayoutINS5_IJSC_SC_SC_EEENS5_IJNSA_ILi0EEESU_SU_EEEEENS5_IJNS4_10UnderscoreESX_SX_EEEEENS4_23SM90_TMA_LOAD_MULTICASTENS4_14ComposedLayoutINS4_7SwizzleILi3ELi4ELi3EEENS4_18smem_ptr_flag_bitsILi8EEENSS_INS5_IJNSA_ILi8EEESH_EEENS5_IJSH_SC_EEEEEEEvNS4_8identityES10_S1A_vS1B_EENS_8epilogue10collective18CollectiveEpilogueINS1D_23Sm100TmaWarpSpecializedILi4ELi2ELi32ELb0ELb0EEEJSI_NS5_IJNSS_ISF_SC_EES1I_EEEaSJ_aSJ_NS1D_6fusion15FusionCallbacksIS1H_NS1K_17LinearCombinationIaiaiLNS_15FloatRoundStyleE2EEESI_S1J_JEEENS4_5SM1004TMEM4LOAD26SM100_TMEM_LOAD_16dp32b32xENS4_13SM90_TMA_LOADENS11_INS12_ILi2ELi4ELi3EEES15_NSS_INS5_IJS16_SF_EEENS5_IJSF_SC_EEEEEEENS4_39AutoVectorizingCopyWithAssumedAlignmentILi128EEENS4_14SM90_TMA_STOREES1Z_S21_S21_EEEvvEEEEvNT_6ParamsE,@"STO_CUDA_ENTRY STV_DEFAULT"
_ZN7cutlass13device_kernelINS_4gemm6kernel13GemmUniversalIN4cute5tupleIJiiiiEEENS1_10collective13CollectiveMmaINS1_35MainloopSm100TmaUmmaWarpSpecializedILi3ELi2ELi4ENS5_IJNS4_1CILi2EEESB_NSA_ILi1EEEEEEEENS5_IJNSA_ILi64EEENSA_ILi256EEENSA_ILi128EEEEEEaNS5_IJlSC_lEEEaSJ_NS4_8TiledMMAINS4_8MMA_AtomIJNS4_15SM100_MMA_S8_SSIaaiLi64ELi256ELNS4_4UMMA5MajorE0ELSO_0ELNSN_8SaturateE0EEEEEENS4_6LayoutINS5_IJSC_SC_SC_EEENS5_IJNSA_ILi0EEESU_SU_EEEEENS5_IJNS4_10UnderscoreESX_SX_EEEEENS4_23SM90_TMA_LOAD_MULTICASTENS4_14ComposedLayoutINS4_7SwizzleILi3ELi4ELi3EEENS4_18smem_ptr_flag_bitsILi8EEENSS_INS5_IJNSA_ILi8EEESH_EEENS5_IJSH_SC_EEEEEEEvNS4_8identityES10_S1A_vS1B_EENS_8epilogue10collective18CollectiveEpilogueINS1D_23Sm100TmaWarpSpecializedILi4ELi2ELi32ELb0ELb0EEEJSI_NS5_IJNSS_ISF_SC_EES1I_EEEaSJ_aSJ_NS1D_6fusion15FusionCallbacksIS1H_NS1K_17LinearCombinationIaiaiLNS_15FloatRoundStyleE2EEESI_S1J_JEEENS4_5SM1004TMEM4LOAD26SM100_TMEM_LOAD_16dp32b32xENS4_13SM90_TMA_LOADENS11_INS12_ILi2ELi4ELi3EEES15_NSS_INS5_IJS16_SF_EEENS5_IJSF_SC_EEEEEEENS4_39AutoVectorizingCopyWithAssumedAlignmentILi128EEENS4_14SM90_TMA_STOREES1Z_S21_S21_EEEvvEEEEvNT_6ParamsE:
[----:B------:R-:W1:Y:S01]  /*0000*/  LDC R1, c[0x0][0x37c] ;  /* 0x0000df00ff017b82 */ /* 0x000e620000000800 */
[----:B------:R-:W2:Y:S01]  /*0010*/  S2R R85, SR_TID.X ;  /* 0x0000000000557919 */ /* 0x000ea20000002100 */
[----:B------:R-:W3:Y:S01]  /*0020*/  LDCU.64 UR8, c[0x0][0x890] ;  /* 0x00011200ff0877ac */ /* 0x000ee20008000a00 */
[----:B------:R-:W-:Y:S02]  /*0030*/  PRMT R74, RZ, 0x7610, R74 ;  /* 0x00007610ff4a7816 */ /* 0x000fe4000000004a */
[----:B------:R-:W-:Y:S01]  /*0040*/  ELECT P3, URZ, PT ;  /* 0x0000000000ff782f */ /* 0x000fe20003860000 */
[----:B---3--:R-:W-:-:S04]  /*0050*/  UISETP.NE.U32.AND UP0, UPT, UR8, URZ, UPT ;  /* 0x000000ff0800728c */ /* 0x008fc8000bf05070 */
[----:B------:R-:W-:Y:S01]  /*0060*/  UISETP.NE.AND.EX UP0, UPT, UR9, URZ, UPT, UP0 ;  /* 0x000000ff0900728c */ /* 0x000fe2000bf05300 */
[----:B--2---:R-:W-:-:S05]  /*0070*/  SHF.R.U32.HI R75, RZ, 0x5, R85 ;  /* 0x00000005ff4b7819 */ /* 0x004fca0000011655 */
[----:B------:R-:W2:Y:S02]  /*0080*/  SHFL.IDX PT, R0, R75, RZ, 0x1f ;  /* 0x00001fff4b007589 */ /* 0x000ea400000e0000 */
[----:B--2---:R-:W-:Y:S01]  /*0090*/  R2UR UR17, R0 ;  /* 0x00000000001172ca */ /* 0x004fe200000e0000 */
[----:B-1----:R-:W-:-:S14]  /*00a0*/  BRA.U UP0, `(.L_x_0) ;  /* 0x0000000100307547 */ /* 0x002fdc000b800000 */
[----:B------:R-:W1:Y:S02]  /*00b0*/  LDCU.64 UR4, c[0x0][0x888] ;  /* 0x00011100ff0477ac */ /* 0x000e640008000a00 */
[----:B-1----:R-:W-:-:S04]  /*00c0*/  UISETP.NE.U32.AND UP0, UPT, UR4, URZ, UPT ;  /* 0x000000ff0400728c */ /* 0x002fc8000bf05070 */
[----:B------:R-:W-:-:S09]  /*00d0*/  UISETP.NE.AND.EX UP0, UPT, UR5, URZ, UPT, UP0 ;  /* 0x000000ff0500728c */ /* 0x000fd2000bf05300 */
[----:B------:R-:W-:Y:S05]  /*00e0*/  BRA.U !UP0, `(.L_x_1) ;  /* 0x0000000108147547 */ /* 0x000fea000b800000 */
[----:B------:R-:W1:Y:S01]  /*00f0*/  LDC.64 R40, c[0x0][0x888] ;  /* 0x00022200ff287b82 */ /* 0x000e620000000a00 */
[----:B------:R-:W1:Y:S02]  /*0100*/  LDCU.64 UR4, c[0x0][0x358] ;  /* 0x00006b00ff0477ac */ /* 0x000e640008000a00 */
[----:B-1----:R1:W5:Y:S01]  /*0110*/  LDG.E R40, desc[UR4][R40.64] ;  /* 0x0000000428287981 */ /* 0x002362000c1e1900 */
[----:B------:R-:W-:Y:S01]  /*0120*/  HFMA2 R74, -RZ, RZ, 0, 5.9604644775390625e-08 ;  /* 0x00000001ff4a7431 */ /* 0x000fe200000001ff */
[----:B------:R-:W-:Y:S05]  /*0130*/  BRA `(.L_x_0) ;  /* 0x00000000000c7947 */ /* 0x000fea0003800000 */
.L_x_1:
[----:B------:R-:W1:Y:S01]  /*0140*/  LDCU UR4, c[0x0][0x880] ;  /* 0x00011000ff0477ac */ /* 0x000e620008000800 */
[----:B------:R-:W-:Y:S01]  /*0150*/  HFMA2 R74, -RZ, RZ, 0, 5.9604644775390625e-08 ;  /* 0x00000001ff4a7431 */ /* 0x000fe200000001ff */
[----:B-1----:R-:W-:-:S07]  /*0160*/  MOV R40, UR4 ;  /* 0x0000000400287c02 */ /* 0x002fce0008000f00 */
.L_x_0:
[----:B------:R-:W2:Y:S02]  /*0170*/  LDCU.64 UR4, c[0x0][0x8b0] ;  /* 0x00011600ff0477ac */ /* 0x000ea40008000a00 */
[----:B--2---:R-:W-:-:S04]  /*0180*/  UISETP.NE.U32.AND UP0, UPT, UR4, URZ, UPT ;  /* 0x000000ff0400728c */ /* 0x004fc8000bf05070 */
[----:B------:R-:W-:-:S09]  /*0190*/  UISETP.NE.AND.EX UP0, UPT, UR5, URZ, UPT, UP0 ;  /* 0x000000ff0500728c */ /* 0x000fd2000bf05300 */
[----:B------:R-:W-:Y:S05]  /*01a0*/  BRA.U UP0, `(.L_x_2) ;  /* 0x0000000100287547 */ /* 0x000fea000b800000 */
[----:B------:R-:W2:Y:S02]  /*01b0*/  LDCU.64 UR4, c[0x0][0x8a8] ;  /* 0x00011500ff0477ac */ /* 0x000ea40008000a00 */
[----:B--2---:R-:W-:-:S04]  /*01c0*/  UISETP.NE.U32.AND UP0, UPT, UR4, URZ, UPT ;  /* 0x000000ff0400728c */ /* 0x004fc8000bf05070 */
[----:B------:R-:W-:-:S09]  /*01d0*/  UISETP.NE.AND.EX UP0, UPT, UR5, URZ, UPT, UP0 ;  /* 0x000000ff0500728c */ /* 0x000fd2000bf05300 */
[----:B------:R-:W-:Y:S05]  /*01e0*/  BRA.U !UP0, `(.L_x_3) ;  /* 0x0000000108107547 */ /* 0x000fea000b800000 */
[----:B------:R-:W2:Y:S01]  /*01f0*/  LDC.64 R38, c[0x0][0x8a8] ;  /* 0x00022a00ff267b82 */ /* 0x000ea20000000a00 */
[----:B------:R-:W2:Y:S02]  /*0200*/  LDCU.64 UR4, c[0x0][0x358] ;  /* 0x00006b00ff0477ac */ /* 0x000ea40008000a00 */
[----:B--2---:R2:W5:Y:S01]  /*0210*/  LDG.E R38, desc[UR4][R38.64] ;  /* 0x0000000426267981 */ /* 0x004562000c1e1900 */
[----:B------:R-:W-:Y:S05]  /*0220*/  BRA `(.L_x_2) ;  /* 0x0000000000087947 */ /* 0x000fea0003800000 */
.L_x_3:
[----:B------:R-:W2:Y:S02]  /*0230*/  LDCU UR4, c[0x0][0x8a0] ;  /* 0x00011400ff0477ac */ /* 0x000ea40008000800 */
[----:B--2---:R-:W-:Y:S02]  /*0240*/  MOV R38, UR4 ;  /* 0x0000000400267c02 */ /* 0x004fe40008000f00 */
.L_x_2:
[----:B------:R-:W-:Y:S01]  /*0250*/  IMAD.U32 R0, RZ, RZ, UR17 ;  /* 0x00000011ff007e24 */ /* 0x000fe2000f8e00ff */
[----:B------:R-:W-:Y:S04]  /*0260*/  BSSY.RECONVERGENT B0, `(.L_x_4) ;  /* 0x000000c000007945 */ /* 0x000fe80003800200 */
[C---:B------:R-:W-:Y:S02]  /*0270*/  ISETP.NE.OR P1, PT, R0.reuse, 0x1, !P3 ;  /* 0x000000010000780c */ /* 0x040fe40005f25670 */
[----:B------:R-:W-:-:S11]  /*0280*/  ISETP.NE.OR P0, PT, R0, 0x3, !P3 ;  /* 0x000000030000780c */ /* 0x000fd60005f05670 */
[----:B------:R-:W-:Y:S05]  /*0290*/  @P1 BRA `(.L_x_5) ;  /* 0x0000000000201947 */ /* 0x000fea0003800000 */
[----:B------:R-:W3:Y:S02]  /*02a0*/  LDCU.64 UR4, c[0x0][0x348] ;  /* 0x00006900ff0477ac */ /* 0x000ee40008000a00 */
[----:B---3--:R-:W-:Y:S02]  /*02b0*/  UIADD3 UR6, UP1, UPT, UR4, 0x80, URZ ;  /* 0x0000008004067890 */ /* 0x008fe4000ff3e0ff */
[----:B------:R-:W-:Y:S02]  /*02c0*/  UIADD3 UR4, UP0, UPT, UR4, 0x180, URZ ;  /* 0x0000018004047890 */ /* 0x000fe4000ff1e0ff */
[----:B------:R-:W-:Y:S02]  /*02d0*/  UIADD3.X UR7, UPT, UPT, URZ, UR5, URZ, UP1, !UPT ;  /* 0x00000005ff077290 */ /* 0x000fe40008ffe4ff */
[----:B------:R-:W-:-:S07]  /*02e0*/  UIADD3.X UR5, UPT, UPT, URZ, UR5, URZ, UP0, !UPT ;  /* 0x00000005ff057290 */ /* 0x000fce00087fe4ff */
[----:B------:R3:W-:Y:S02]  /*02f0*/  UTMACCTL.PF [UR6] ;  /* 0x00000000060079b9 */ /* 0x0007e40008040000 */
[----:B------:R3:W-:Y:S02]  /*0300*/  UTMACCTL.PF [UR4] ;  /* 0x00000000040079b9 */ /* 0x0007e40008040000 */
[----:B---3--:R-:W-:Y:S01]  /*0310*/  NOP ;  /* 0x0000000000007918 */ /* 0x008fe20000000000 */
.L_x_5:
[----:B------:R-:W-:Y:S05]  /*0320*/  BSYNC.RECONVERGENT B0 ;  /* 0x0000000000007941 */ /* 0x000fea0003800200 */
.L_x_4:
[----:B------:R-:W-:Y:S04]  /*0330*/  BSSY.RECONVERGENT B0, `(.L_x_6) ;  /* 0x000000a000007945 */ /* 0x000fe80003800200 */
        /* <DEDUP_REMOVED lines=9> */
.L_x_7:
[----:B------:R-:W-:Y:S05]  /*03d0*/  BSYNC.RECONVERGENT B0 ;  /* 0x0000000000007941 */ /* 0x000fea0003800200 */
.L_x_6:
[----:B------:R-:W3:Y:S01]  /*03e0*/  LDCU.64 UR4, c[0x0][0x888] ;  /* 0x00011100ff0477ac */ /* 0x000ee20008000a00 */
[----:B------:R-:W-:Y:S02]  /*03f0*/  UISETP.EQ.U32.AND UP1, UPT, UR8, URZ, UPT ;  /* 0x000000ff0800728c */ /* 0x000fe4000bf22070 */
[----:B------:R-:W-:Y:S02]  /*0400*/  UPLOP3.LUT UP3, UPT, UPT, UPT, UPT, 0x80, 0x8 ;  /* 0x000000000008789c */ /* 0x000fe40003f6f070 */
[----:B---3--:R-:W-:-:S04]  /*0410*/  UISETP.NE.U32.AND UP0, UPT, UR4, URZ, UPT ;  /* 0x000000ff0400728c */ /* 0x008fc8000bf05070 */
[----:B------:R-:W-:-:S04]  /*0420*/  UISETP.NE.AND.EX UP0, UPT, UR5, URZ, UPT, UP0 ;  /* 0x000000ff0500728c */ /* 0x000fc8000bf05300 */
[----:B------:R-:W-:-:S04]  /*0430*/  UISETP.EQ.OR.EX UP2, UPT, UR9, URZ, !UP0, UP1 ;  /* 0x000000ff0900728c */ /* 0x000fc8000c742710 */
[----:B------:R-:W-:-:S06]  /*0440*/  UP2UR UR4, UPR, URZ, 0x4 ;  /* 0x00000004ff047883 */ /* 0x000fcc0008000000 */
[----:B------:R-:W-:Y:S01]  /*0450*/  MOV R78, UR4 ;  /* 0x00000004004e7c02 */ /* 0x000fe20008000f00 */
[----:B------:R-:W-:Y:S06]  /*0460*/  BRA.U !UP2, `(.L_x_8) ;  /* 0x000000010a207547 */ /* 0x000fec000b800000 */
[----:B-----5:R-:W-:Y:S01]  /*0470*/  R2UR UR5, R40 ;  /* 0x00000000280572ca */ /* 0x020fe200000e0000 */
[----:B------:R-:W-:Y:S02]  /*0480*/  UISETP.NE.U32.AND UP1, UPT, UR8, URZ, UPT ;  /* 0x000000ff0800728c */ /* 0x000fe4000bf25070 */
[----:B------:R-:W-:Y:S02]  /*0490*/  USEL UR4, URZ, 0xffffffff, UP0 ;  /* 0xffffffffff047887 */ /* 0x000fe40008000000 */
[----:B------:R-:W-:-:S08]  /*04a0*/  UISETP.NE.AND.EX UP1, UPT, UR9, URZ, UPT, UP1 ;  /* 0x000000ff0900728c */ /* 0x000fd0000bf25310 */
[----:B------:R-:W-:-:S04]  /*04b0*/  UISETP.NE.AND UP0, UPT, UR5, URZ, UPT ;  /* 0x000000ff0500728c */ /* 0x000fc8000bf05270 */
[----:B------:R-:W-:-:S04]  /*04c0*/  @!UP1 USEL UR4, URZ, 0xffffffff, UP0 ;  /* 0xffffffffff049887 */ /* 0x000fc80008000000 */
[----:B------:R-:W-:-:S04]  /*04d0*/  ULOP3.LUT UR4, UR4, 0x1, URZ, 0xc0, !UPT ;  /* 0x0000000104047892 */ /* 0x000fc8000f8ec0ff */
[----:B------:R-:W-:-:S11]  /*04e0*/  UISETP.NE.U32.AND UP3, UPT, UR4, 0x1, UPT ;  /* 0x000000010400788c */ /* 0x000fd6000bf65070 */
.L_x_8:
[----:B------:R-:W3:Y:S01]  /*04f0*/  SHFL.IDX PT, R2, R75, RZ, 0x1f ;  /* 0x00001fff4b027589 */ /* 0x000ee200000e0000 */
[----:B------:R-:W-:-:S04]  /*0500*/  UISETP.NE.AND UP0, UPT, UR17, 0x2, UPT ;  /* 0x000000021100788c */ /* 0x000fc8000bf05270 */
[----:B------:R-:W-:Y:S01]  /*0510*/  USEL UR46, URZ, 0x1, UP0 ;  /* 0x00000001ff2e7887 */ /* 0x000fe20008000000 */
[----:B---3--:R-:W-:-:S13]  /*0520*/  ISETP.NE.AND P0, PT, R2, RZ, PT ;  /* 0x000000ff0200720c */ /* 0x008fda0003f05270 */
[----:B------:R-:W-:Y:S05]  /*0530*/  @P0 BRA `(.L_x_9) ;  /* 0x0000000000500947 */ /* 0x000fea0003800000 */
[----:B------:R-:W3:Y:S01]  /*0540*/  S2UR UR4, SR_CgaCtaId ;  /* 0x00000000000479c3 */ /* 0x000ee20000008800 */
[----:B------:R-:W-:Y:S01]  /*0550*/  UMOV UR5, 0x400 ;  /* 0x0000040000057882 */ /* 0x000fe20000000000 */
[----:B------:R-:W-:Y:S01]  /*0560*/  UMOV UR8, 0x1 ;  /* 0x0000000100087882 */ /* 0x000fe20000000000 */
[----:B------:R-:W-:Y:S01]  /*0570*/  UMOV UR6, 0x3 ;  /* 0x0000000300067882 */ /* 0x000fe20000000000 */
[----:B------:R-:W-:-:S04]  /*0580*/  UIADD3 UR8, UPT, UPT, -UR8, 0x100000, URZ ;  /* 0x0010000008087890 */ /* 0x000fc8000fffe1ff */
[----:B------:R-:W-:Y:S02]  /*0590*/  USHF.L.U32 UR9, UR8, 0xb, URZ ;  /* 0x0000000b08097899 */ /* 0x000fe400080006ff */
[----:B------:R-:W-:Y:S02]  /*05a0*/  USHF.L.U32 UR8, UR8, 0x1, URZ ;  /* 0x0000000108087899 */ /* 0x000fe400080006ff */
[----:B------:R-:W-:-:S04]  /*05b0*/  UIADD3 UR6, UPT, UPT, -UR6, 0x100000, URZ ;  /* 0x0010000006067890 */ /* 0x000fc8000fffe1ff */
[----:B------:R-:W-:Y:S02]  /*05c0*/  USHF.L.U32 UR7, UR6, 0xb, URZ ;  /* 0x0000000b06077899 */ /* 0x000fe400080006ff */
[----:B------:R-:W-:Y:S01]  /*05d0*/  USHF.L.U32 UR6, UR6, 0x1, URZ ;  /* 0x0000000106067899 */ /* 0x000fe200080006ff */
[----:B------:R-:W-:Y:S01]  /*05e0*/  ELECT P0, URZ, PT ;  /* 0x0000000000ff782f */ /* 0x000fe20003800000 */
[----:B---3--:R-:W-:Y:S01]  /*05f0*/  ULEA UR4, UR4, UR5, 0x18 ;  /* 0x0000000504047291 */ /* 0x008fe2000f8ec0ff */
[----:B------:R-:W3:Y:S11]  /*0600*/  FENCE.VIEW.ASYNC.S ;  /* 0x00000000000073c6 */ /* 0x000ef60000000000 */
[----:B---3--:R3:W4:Y:S01]  /*0610*/  SYNCS.EXCH.64 URZ, [UR4], UR8 ;  /* 0x0000000804ff75b2 */ /* 0x0087220008000100 */
[----:B------:R3:W1:Y:S01]  /*0620*/  SYNCS.EXCH.64 URZ, [UR4+0x18], UR6 ;  /* 0x0000180604ff75b2 */ /* 0x0006620008000100 */
[----:B------:R3:W1:Y:S01]  /*0630*/  SYNCS.EXCH.64 URZ, [UR4+0x8], UR8 ;  /* 0x0000080804ff75b2 */ /* 0x0006620008000100 */
[----:B------:R3:W1:Y:S01]  /*0640*/  SYNCS.EXCH.64 URZ, [UR4+0x20], UR6 ;  /* 0x0000200604ff75b2 */ /* 0x0006620008000100 */
[----:B------:R3:W1:Y:S01]  /*0650*/  SYNCS.EXCH.64 URZ, [UR4+0x10], UR8 ;  /* 0x0000100804ff75b2 */ /* 0x0006620008000100 */
[----:B------:R3:W1:Y:S01]  /*0660*/  SYNCS.EXCH.64 URZ, [UR4+0x28], UR6 ;  /* 0x0000280604ff75b2 */ /* 0x0006620008000100 */
[----:B------:R-:W-:Y:S01]  /*0670*/  NOP ;  /* 0x0000000000007918 */ /* 0x000fe20000000000 */
.L_x_9:
[----:B------:R-:W2:Y:S01]  /*0680*/  SHFL.IDX PT, R2, R75, RZ, 0x1f ;  /* 0x00001fff4b027589 */ /* 0x000ea200000e0000 */
[----:B------:R-:W-:Y:S01]  /*0690*/  NOP ;  /* 0x0000000000007918 */ /* 0x000fe20000000000 */
[----:B--2---:R-:W-:-:S13]  /*06a0*/  ISETP.NE.AND P0, PT, R2, 0x1, PT ;  /* 0x000000010200780c */ /* 0x004fda0003f05270 */
[----:B------:R-:W-:Y:S05]  /*06b0*/  @P0 BRA `(.L_x_10) ;  /* 0x0000000000580947 */ /* 0x000fea0003800000 */
[----:B---3--:R-:W2:Y:S01]  /*06c0*/  S2UR UR4, SR_CgaCtaId ;  /* 0x00000000000479c3 */ /* 0x008ea20000008800 */
        /* <DEDUP_REMOVED lines=10> */
[----:B--2---:R-:W-:Y:S01]  /*0770*/  ULEA UR4, UR4, UR5, 0x18 ;  /* 0x0000000504047291 */ /* 0x004fe2000f8ec0ff */
[----:B------:R-:W2:Y:S11]  /*0780*/  FENCE.VIEW.ASYNC.S ;  /* 0x00000000000073c6 */ /* 0x000eb60000000000 */
[----:B--2---:R2:W3:Y:S01]  /*0790*/  SYNCS.EXCH.64 URZ, [UR4+0x30], UR8 ;  /* 0x0000300804ff75b2 */ /* 0x0044e20008000100 */
[----:B------:R2:W1:Y:S01]  /*07a0*/  SYNCS.EXCH.64 URZ, [UR4+0x50], UR6 ;  /* 0x0000500604ff75b2 */ /* 0x0004620008000100 */
[----:B------:R2:W1:Y:S01]  /*07b0*/  SYNCS.EXCH.64 URZ, [UR4+0x38], UR8 ;  /* 0x0000380804ff75b2 */ /* 0x0004620008000100 */
[----:B------:R2:W1:Y:S01]  /*07c0*/  SYNCS.EXCH.64 URZ, [UR4+0x58], UR6 ;  /* 0x0000580604ff75b2 */ /* 0x0004620008000100 */
[----:B------:R2:W1:Y:S01]  /*07d0*/  SYNCS.EXCH.64 URZ, [UR4+0x40], UR8 ;  /* 0x0000400804ff75b2 */ /* 0x0004620008000100 */
[----:B------:R2:W1:Y:S01]  /*07e0*/  SYNCS.EXCH.64 URZ, [UR4+0x60], UR6 ;  /* 0x0000600604ff75b2 */ /* 0x0004620008000100 */
[----:B------:R2:W1:Y:S01]  /*07f0*/  SYNCS.EXCH.64 URZ, [UR4+0x48], UR8 ;  /* 0x0000480804ff75b2 */ /* 0x0004620008000100 */
[----:B------:R2:W1:Y:S01]  /*0800*/  SYNCS.EXCH.64 URZ, [UR4+0x68], UR6 ;  /* 0x0000680604ff75b2 */ /* 0x0004620008000100 */
[----:B------:R-:W-:Y:S01]  /*0810*/  NOP ;  /* 0x0000000000007918 */ /* 0x000fe20000000000 */
.L_x_10:
[----:B------:R-:W4:Y:S01]  /*0820*/  SHFL.IDX PT, R2, R75, RZ, 0x1f ;  /* 0x00001fff4b027589 */ /* 0x000f2200000e0000 */
[----:B------:R-:W-:Y:S01]  /*0830*/  NOP ;  /* 0x0000000000007918 */ /* 0x000fe20000000000 */
[----:B----4-:R-:W-:-:S13]  /*0840*/  ISETP.NE.AND P0, PT, R2, 0x3, PT ;  /* 0x000000030200780c */ /* 0x010fda0003f05270 */
[----:B------:R-:W-:Y:S05]  /*0850*/  @P0 BRA `(.L_x_11) ;  /* 0x0000000000300947 */ /* 0x000fea0003800000 */
[----:B--23--:R-:W2:Y:S01]  /*0860*/  S2UR UR4, SR_CgaCtaId ;  /* 0x00000000000479c3 */ /* 0x00cea20000008800 */
[----:B------:R-:W-:Y:S01]  /*0870*/  UMOV UR6, 0x400 ;  /* 0x0000040000067882 */ /* 0x000fe20000000000 */
[----:B------:R-:W-:Y:S01]  /*0880*/  UMOV UR5, 0x20 ;  /* 0x0000002000057882 */ /* 0x000fe20000000000 */
[----:B------:R-:W-:Y:S01]  /*0890*/  ELECT P0, URZ, PT ;  /* 0x0000000000ff782f */ /* 0x000fe20003800000 */
[----:B--2---:R-:W-:Y:S02]  /*08a0*/  ULEA UR6, UR4, UR6, 0x18 ;  /* 0x0000000604067291 */ /* 0x004fe4000f8ec0ff */
[----:B------:R-:W-:-:S04]  /*08b0*/  UIADD3 UR4, UPT, UPT, -UR5, 0x100000, URZ ;  /* 0x0010000005047890 */ /* 0x000fc8000fffe1ff */
[----:B------:R-:W-:Y:S02]  /*08c0*/  USHF.L.U32 UR5, UR4, 0xb, URZ ;  /* 0x0000000b04057899 */ /* 0x000fe400080006ff */
[----:B------:R-:W-:Y:S01]  /*08d0*/  USHF.L.U32 UR4, UR4, 0x1, URZ ;  /* 0x0000000104047899 */ /* 0x000fe200080006ff */
[----:B------:R-:W2:Y:S11]  /*08e0*/  FENCE.VIEW.ASYNC.S ;  /* 0x00000000000073c6 */ /* 0x000eb60000000000 */
[----:B--2---:R4:W2:Y:S01]  /*08f0*/  SYNCS.EXCH.64 URZ, [UR6+0x70], UR4 ;  /* 0x0000700406ff75b2 */ /* 0x0048a20008000100 */
[----:B------:R4:W3:Y:S02]  /*0900*/  SYNCS.EXCH.64 URZ, [UR6+0x78], UR4 ;  /* 0x0000780406ff75b2 */ /* 0x0008e40008000100 */
[----:B----4-:R-:W-:Y:S01]  /*0910*/  NOP ;  /* 0x0000000000007918 */ /* 0x010fe20000000000 */
.L_x_11:
[----:B------:R-:W4:Y:S01]  /*0920*/  SHFL.IDX PT, R2, R75, RZ, 0x1f ;  /* 0x00001fff4b027589 */ /* 0x000f2200000e0000 */
[----:B------:R-:W-:Y:S01]  /*0930*/  NOP ;  /* 0x0000000000007918 */ /* 0x000fe20000000000 */
[----:B----4-:R-:W-:-:S13]  /*0940*/  ISETP.NE.AND P0, PT, R2, 0x4, PT ;  /* 0x000000040200780c */ /* 0x010fda0003f05270 */
[----:B------:R-:W-:Y:S05]  /*0950*/  @P0 BRA `(.L_x_12) ;  /* 0x00000000004c0947 */ /* 0x000fea0003800000 */
[----:B--23--:R-:W2:Y:S01]  /*0960*/  S2UR UR6, SR_CgaCtaId ;  /* 0x00000000000679c3 */ /* 0x00cea20000008800 */
[----:B------:R-:W-:Y:S01]  /*0970*/  UMOV UR4, 0x3a0 ;  /* 0x000003a000047882 */ /* 0x000fe20000000000 */
[----:B------:R-:W-:Y:S01]  /*0980*/  UMOV UR5, 0x400 ;  /* 0x0000040000057882 */ /* 0x000fe20000000000 */
[----:B------:R-:W-:Y:S01]  /*0990*/  USEL UR4, UR4, 0x320, UP3 ;  /* 0x0000032004047887 */ /* 0x000fe20009800000 */
[----:B------:R-:W-:Y:S01]  /*09a0*/  UMOV UR8, 0x1 ;  /* 0x0000000100087882 */ /* 0x000fe20000000000 */
[----:B------:R-:W-:Y:S01]  /*09b0*/  ELECT P0, URZ, PT ;  /* 0x0000000000ff782f */ /* 0x000fe20003800000 */
[----:B------:R-:W-:-:S04]  /*09c0*/  UIADD3 UR8, UPT, UPT, -UR8, 0x100000, URZ ;  /* 0x0010000008087890 */ /* 0x000fc8000fffe1ff */
[----:B------:R-:W-:Y:S02]  /*09d0*/  USHF.L.U32 UR9, UR8, 0xb, URZ ;  /* 0x0000000b08097899 */ /* 0x000fe400080006ff */
[----:B------:R-:W-:Y:S02]  /*09e0*/  USHF.L.U32 UR8, UR8, 0x1, URZ ;  /* 0x0000000108087899 */ /* 0x000fe400080006ff */
[----:B--2---:R-:W-:Y:S02]  /*09f0*/  ULEA UR6, UR6, UR5, 0x18 ;  /* 0x0000000506067291 */ /* 0x004fe4000f8ec0ff */
[----:B------:R-:W-:-:S04]  /*0a00*/  UIADD3 UR4, UPT, UPT, -UR4, 0x100000, URZ ;  /* 0x0010000004047890 */ /* 0x000fc8000fffe1ff */
[----:B------:R-:W-:Y:S02]  /*0a10*/  USHF.L.U32 UR5, UR4, 0xb, URZ ;  /* 0x0000000b04057899 */ /* 0x000fe400080006ff */
[----:B------:R-:W-:Y:S01]  /*0a20*/  USHF.L.U32 UR4, UR4, 0x1, URZ ;  /* 0x0000000104047899 */ /* 0x000fe200080006ff */
[----:B------:R-:W2:Y:S03]  /*0a30*/  FENCE.VIEW.ASYNC.S ;  /* 0x00000000000073c6 */ /* 0x000ea60000000000 */
[----:B--2---:R4:W2:Y:S08]  /*0a40*/  SYNCS.EXCH.64 URZ, [UR6+0x80], UR8 ;  /* 0x0000800806ff75b2 */ /* 0x0048b00008000100 */
[----:B------:R4:W3:Y:S01]  /*0a50*/  SYNCS.EXCH.64 URZ, [UR6+0x90], UR4 ;  /* 0x0000900406ff75b2 */ /* 0x0008e20008000100 */
[----:B------:R4:W1:Y:S01]  /*0a60*/  SYNCS.EXCH.64 URZ, [UR6+0x88], UR8 ;  /* 0x0000880806ff75b2 */ /* 0x0008620008000100 */
[----:B------:R4:W1:Y:S02]  /*0a70*/  SYNCS.EXCH.64 URZ, [UR6+0x98], UR4 ;  /* 0x0000980406ff75b2 */ /* 0x0008640008000100 */
[----:B----4-:R-:W-:Y:S01]  /*0a80*/  NOP ;  /* 0x0000000000007918 */ /* 0x010fe20000000000 */
.L_x_12:
[----:B------:R-:W4:Y:S01]  /*0a90*/  SHFL.IDX PT, R2, R75, RZ, 0x1f ;  /* 0x00001fff4b027589 */ /* 0x000f2200000e0000 */
[----:B------:R-:W-:Y:S01]  /*0aa0*/  NOP ;  /* 0x0000000000007918 */ /* 0x000fe20000000000 */
[----:B----4-:R-:W-:-:S13]  /*0ab0*/  ISETP.NE.AND P0, PT, R2, 0x5, PT ;  /* 0x000000050200780c */ /* 0x010fda0003f05270 */
[----:B------:R-:W-:Y:S05]  /*0ac0*/  @P0 BRA `(.L_x_13) ;  /* 0x0000000000580947 */ /* 0x000fea0003800000 */
[----:B--23--:R-:W2:Y:S01]  /*0ad0*/  S2UR UR4, SR_CgaCtaId ;  /* 0x00000000000479c3 */ /* 0x00cea20000008800 */
        /* <DEDUP_REMOVED lines=12> */
[----:B--2---:R4:W2:Y:S01]  /*0ba0*/  SYNCS.EXCH.64 URZ, [UR4+0xa0], UR8 ;  /* 0x0000a00804ff75b2 */ /* 0x0048a20008000100 */
[----:B------:R4:W3:Y:S01]  /*0bb0*/  SYNCS.EXCH.64 URZ, [UR4+0xc0], UR6 ;  /* 0x0000c00604ff75b2 */ /* 0x0008e20008000100 */
[----:B------:R4:W1:Y:S01]  /*0bc0*/  SYNCS.EXCH.64 URZ, [UR4+0xa8], UR8 ;  /* 0x0000a80804ff75b2 */ /* 0x0008620008000100 */
[----:B------:R4:W1:Y:S01]  /*0bd0*/  SYNCS.EXCH.64 URZ, [UR4+0xc8], UR6 ;  /* 0x0000c80604ff75b2 */ /* 0x0008620008000100 */
[----:B------:R4:W1:Y:S01]  /*0be0*/  SYNCS.EXCH.64 URZ, [UR4+0xb0], UR8 ;  /* 0x0000b00804ff75b2 */ /* 0x0008620008000100 */
[----:B------:R4:W1:Y:S01]  /*0bf0*/  SYNCS.EXCH.64 URZ, [UR4+0xd0], UR6 ;  /* 0x0000d00604ff75b2 */ /* 0x0008620008000100 */
[----:B------:R4:W1:Y:S01]  /*0c00*/  SYNCS.EXCH.64 URZ, [UR4+0xb8], UR8 ;  /* 0x0000b80804ff75b2 */ /* 0x0008620008000100 */
[----:B------:R4:W1:Y:S02]  /*0c10*/  SYNCS.EXCH.64 URZ, [UR4+0xd8], UR6 ;  /* 0x0000d80604ff75b2 */ /* 0x0008640008000100 */
[----:B----4-:R-:W-:Y:S01]  /*0c20*/  NOP ;  /* 0x0000000000007918 */ /* 0x010fe20000000000 */
.L_x_13:
[----:B------:R-:W4:Y:S01]  /*0c30*/  SHFL.IDX PT, R2, R75, RZ, 0x1f ;  /* 0x00001fff4b027589 */ /* 0x000f2200000e0000 */
[----:B------:R-:W1:Y:S01]  /*0c40*/  S2UR UR45, SR_CgaCtaId ;  /* 0x00000000002d79c3 */ /* 0x000e620000008800 */
[----:B------:R-:W-:Y:S01]  /*0c50*/  NOP ;  /* 0x0000000000007918 */ /* 0x000fe20000000000 */
[----:B----4-:R-:W-:-:S13]  /*0c60*/  ISETP.NE.AND P0, PT, R2, 0x3, PT ;  /* 0x000000030200780c */ /* 0x010fda0003f05270 */
[----:B-1----:R-:W-:Y:S05]  /*0c70*/  @P0 BRA `(.L_x_14) ;  /* 0x0000000000340947 */ /* 0x002fea0003800000 */
[----:B--23--:R-:W-:Y:S01]  /*0c80*/  UMOV UR4, 0x400 ;  /* 0x0000040000047882 */ /* 0x00cfe20000000000 */
[----:B------:R-:W-:Y:S01]  /*0c90*/  UMOV UR6, 0x20 ;  /* 0x0000002000067882 */ /* 0x000fe20000000000 */
[----:B------:R-:W-:Y:S02]  /*0ca0*/  ULEA UR4, UR45, UR4, 0x18 ;  /* 0x000000042d047291 */ /* 0x000fe4000f8ec0ff */
[----:B------:R-:W-:-:S04]  /*0cb0*/  UIADD3 UR6, UPT, UPT, -UR6, 0x100000, URZ ;  /* 0x0010000006067890 */ /* 0x000fc8000fffe1ff */
[----:B------:R-:W-:Y:S02]  /*0cc0*/  USHF.L.U32 UR7, UR6, 0xb, URZ ;  /* 0x0000000b06077899 */ /* 0x000fe400080006ff */
[----:B------:R-:W-:Y:S01]  /*0cd0*/  USHF.L.U32 UR6, UR6, 0x1, URZ ;  /* 0x0000000106067899 */ /* 0x000fe200080006ff */
[----:B------:R-:W-:Y:S01]  /*0ce0*/  ELECT P0, URZ, PT ;  /* 0x0000000000ff782f */ /* 0x000fe20003800000 */
[----:B------:R-:W1:Y:S10]  /*0cf0*/  FENCE.VIEW.ASYNC.S ;  /* 0x00000000000073c6 */ /* 0x000e740000000000 */
[----:B-1----:R1:W4:Y:S01]  /*0d00*/  SYNCS.EXCH.64 URZ, [UR4+0xe0], UR6 ;  /* 0x0000e00604ff75b2 */ /* 0x0023220008000100 */
[----:B------:R1:W2:Y:S01]  /*0d10*/  SYNCS.EXCH.64 URZ, [UR4+0xf0], UR6 ;  /* 0x0000f00604ff75b2 */ /* 0x0002a20008000100 */
[----:B------:R1:W3:Y:S01]  /*0d20*/  SYNCS.EXCH.64 URZ, [UR4+0xe8], UR6 ;  /* 0x0000e80604ff75b2 */ /* 0x0002e20008000100 */
[----:B------:R1:W1:Y:S01]  /*0d30*/  SYNCS.EXCH.64 URZ, [UR4+0xf8], UR6 ;  /* 0x0000f80604ff75b2 */ /* 0x0002620008000100 */
[----:B------:R-:W-:Y:S01]  /*0d40*/  NOP ;  /* 0x0000000000007918 */ /* 0x000fe20000000000 */
.L_x_14:
[----:B-123--:R-:W1:Y:S01]  /*0d50*/  LDCU UR4, c[0x0][0x36c] ;  /* 0x00006d80ff0477ac */ /* 0x00ee620008000800 */
[----:B------:R-:W-:Y:S01]  /*0d60*/  ISETP.NE.OR P3, PT, R0, 0x2, !P3 ;  /* 0x000000020000780c */ /* 0x000fe20005f65670 */
[----:B------:R-:W-:Y:S01]  /*0d70*/  NOP ;  /* 0x0000000000007918 */ /* 0x000fe20000000000 */
[----:B------:R-:W-:Y:S01]  /*0d80*/  LOP3.LUT R0, R85, 0x1f, RZ, 0xc0, !PT ;  /* 0x0000001f55007812 */ /* 0x000fe200078ec0ff */
[----:B------:R-:W-:Y:S02]  /*0d90*/  UISETP.NE.AND UP4, UPT, UR17, URZ, UPT ;  /* 0x000000ff1100728c */ /* 0x000fe4000bf85270 */
[----:B-1----:R-:W-:-:S09]  /*0da0*/  UISETP.EQ.U32.AND UP5, UPT, UR4, 0x1, UPT ;  /* 0x000000010400788c */ /* 0x002fd2000bfa2070 */
[----:B------:R-:W-:Y:S05]  /*0db0*/  BRA.U !UP5, `(.L_x_15) ;  /* 0x000000010d087547 */ /* 0x000fea000b800000 */
[----:B----4-:R-:W-:Y:S01]  /*0dc0*/  UCGABAR_ARV ;  /* 0x00000000000079c7 */ /* 0x010fe20008000000 */
[----:B------:R-:W-:Y:S05]  /*0dd0*/  BRA `(.L_x_16) ;  /* 0x0000000000047947 */ /* 0x000fea0003800000 */
.L_x_15:
[----:B----4-:R-:W-:Y:S01]  /*0de0*/  NOP ;  /* 0x0000000000007918 */ /* 0x010fe20000000000 */
.L_x_16:
[----:B------:R-:W1:Y:S01]  /*0df0*/  S2UR UR16, SR_CTAID.X ;  /* 0x00000000001079c3 */ /* 0x000e620000002500 */
[----:B------:R-:W-:-:S05]  /*0e00*/  CS2R.32 R77, SR_CgaSize ;  /* 0x00000000004d7805 */ /* 0x000fca0000008a00 */
[----:B------:R-:W-:-:S05]  /*0e10*/  IMAD R77, R77, -0xa0, RZ ;  /* 0xffffff604d4d7824 */ /* 0x000fca00078e02ff */
[----:B------:R-:W-:-:S14]  /*0e20*/  R2UR UR5, R77 ;  /* 0x000000004d0572ca */ /* 0x000fdc00000e0000 */
[----:B------:R-:W2:Y:S01]  /*0e30*/  LDCU UR5, c[0x0][UR5+0x2b0] ;  /* 0x00005600050577ac */ /* 0x000ea20008000800 */
[----:B------:R-:W-:-:S05]  /*0e40*/  CS2R.32 R77, SR_CgaSize ;  /* 0x00000000004d7805 */ /* 0x000fca0000008a00 */
[----:B------:R-:W-:-:S05]  /*0e50*/  IMAD R77, R77, -0xa0, RZ ;  /* 0xffffff604d4d7824 */ /* 0x000fca00078e02ff */
[----:B------:R-:W-:-:S14]  /*0e60*/  R2UR UR4, R77 ;  /* 0x000000004d0472ca */ /* 0x000fdc00000e0000 */
[----:B------:R-:W3:Y:S01]  /*0e70*/  LDCU UR4, c[0x0][UR4+0x2b4] ;  /* 0x00005680040477ac */ /* 0x000ee20008000800 */
[----:B------:R-:W4:Y:S01]  /*0e80*/  S2UR UR20, SR_CTAID.Y ;  /* 0x00000000001479c3 */ /* 0x000f220000002600 */
[----:B------:R-:W-:-:S05]  /*0e90*/  CS2R.32 R77, SR_CgaSize ;  /* 0x00000000004d7805 */ /* 0x000fca0000008a00 */
[----:B------:R-:W-:-:S05]  /*0ea0*/  IMAD R77, R77, -0xa0, RZ ;  /* 0xffffff604d4d7824 */ /* 0x000fca00078e02ff */
[----:B------:R-:W-:-:S14]  /*0eb0*/  R2UR UR7, R77 ;  /* 0x000000004d0772ca */ /* 0x000fdc00000e0000 */
[----:B------:R-:W3:Y:S01]  /*0ec0*/  LDCU UR7, c[0x0][UR7+0x2a0] ;  /* 0x00005400070777ac */ /* 0x000ee20008000800 */
[----:B------:R-:W-:-:S05]  /*0ed0*/  CS2R.32 R77, SR_CgaSize ;  /* 0x00000000004d7805 */ /* 0x000fca0000008a00 */
[----:B------:R-:W-:-:S05]  /*0ee0*/  IMAD R77, R77, -0xa0, RZ ;  /* 0xffffff604d4d7824 */ /* 0x000fca00078e02ff */
[----:B------:R-:W-:-:S14]  /*0ef0*/  R2UR UR8, R77 ;  /* 0x000000004d0872ca */ /* 0x000fdc00000e0000 */
[----:B------:R-:W3:Y:S01]  /*0f00*/  LDCU UR8, c[0x0][UR8+0x2a4] ;  /* 0x00005480080877ac */ /* 0x000ee20008000800 */
[----:B------:R-:W-:Y:S02]  /*0f10*/  ULOP3.LUT UR47, UR45, 0x1, URZ, 0xc0, !UPT ;  /* 0x000000012d2f7892 */ /* 0x000fe4000f8ec0ff */
[----:B------:R-:W-:Y:S02]  /*0f20*/  USHF.R.U32.HI UR32, URZ, 0x1, UR45 ;  /* 0x00000001ff207899 */ /* 0x000fe4000801162d */
[----:B------:R-:W-:Y:S02]  /*0f30*/  UISETP.GT.U32.AND UP1, UPT, UR47, 0xffff, UPT ;  /* 0x0000ffff2f00788c */ /* 0x000fe4000bf24070 */
[----:B------:R-:W-:Y:S01]  /*0f40*/  USHF.L.U32 UR28, UR45, 0xb, URZ ;  /* 0x0000000b2d1c7899 */ /* 0x000fe200080006ff */
[----:B-1----:R-:W-:Y:S01]  /*0f50*/  I2FP.F32.U32 R3, UR16 ;  /* 0x0000001000037c45 */ /* 0x002fe20008201000 */
[----:B------:R-:W1:Y:S04]  /*0f60*/  LDCU UR21, c[0x0][0xb24] ;  /* 0x00016480ff1577ac */ /* 0x000e680008000800 */
[----:B--2---:R-:W-:Y:S01]  /*0f70*/  FMUL R3, R3, UR5 ;  /* 0x0000000503037c20 */ /* 0x004fe20008400000 */
[----:B------:R-:W2:Y:S01]  /*0f80*/  LDCU UR42, c[0x0][0xb24] ;  /* 0x00016480ff2a77ac */ /* 0x000ea20008000800 */
[----:B----4-:R-:W-:Y:S01]  /*0f90*/  I2FP.F32.U32 R2, UR20 ;  /* 0x0000001400027c45 */ /* 0x010fe20008201000 */
[----:B------:R-:W4:Y:S03]  /*0fa0*/  LDCU UR31, c[0x0][0xb30] ;  /* 0x00016600ff1f77ac */ /* 0x000f260008000800 */
[----:B------:R-:W1:Y:S01]  /*0fb0*/  F2I.U32.TRUNC.NTZ R3, R3 ;  /* 0x0000000300037305 */ /* 0x000e62000020f000 */
[----:B---3--:R-:W-:Y:S01]  /*0fc0*/  FMUL R2, R2, UR4 ;  /* 0x0000000402027c20 */ /* 0x008fe20008400000 */
[----:B------:R-:W-:-:S02]  /*0fd0*/  ULOP3.LUT UR4, UR45, 0x2, URZ, 0xc0, !UPT ;  /* 0x000000022d047892 */ /* 0x000fc4000f8ec0ff */
[----:B------:R-:W-:Y:S02]  /*0fe0*/  USHF.L.U32 UR29, UR45, 0xe, URZ ;  /* 0x0000000e2d1d7899 */ /* 0x000fe400080006ff */
[----:B------:R-:W-:Y:S02]  /*0ff0*/  UISETP.GT.U32.AND UP0, UPT, UR4, 0xffff, UPT ;  /* 0x0000ffff0400788c */ /* 0x000fe4000bf04070 */
[----:B------:R-:W3:Y:S01]  /*1000*/  F2I.U32.TRUNC.NTZ R2, R2 ;  /* 0x0000000200027305 */ /* 0x000ee2000020f000 */
[----:B------:R-:W-:Y:S01]  /*1010*/  UMOV UR34, 0x5 ;  /* 0x0000000500227882 */ /* 0x000fe20000000000 */
[----:B------:R-:W-:Y:S02]  /*1020*/  USEL UR27, UR47, 0xffff, !UP1 ;  /* 0x0000ffff2f1b7887 */ /* 0x000fe4000c800000 */
[----:B------:R-:W-:Y:S01]  /*1030*/  USEL UR26, UR4, 0xffff, !UP0 ;  /* 0x0000ffff041a7887 */ /* 0x000fe2000c000000 */
[----:B-1----:R-:W-:Y:S02]  /*1040*/  R2UR UR5, R3 ;  /* 0x00000000030572ca */ /* 0x002fe400000e0000 */
[----:B---3--:R-:W-:-:S02]  /*1050*/  R2UR UR6, R2 ;  /* 0x00000000020672ca */ /* 0x008fc400000e0000 */
[----:B------:R-:W-:-:S09]  /*1060*/  PRMT R2, RZ, 0x7610, R2 ;  /* 0x00007610ff027816 */ /* 0x000fd20000000002 */
[----:B------:R-:W-:-:S04]  /*1070*/  UIADD3 UR5, UPT, UPT, -UR5, URZ, URZ ;  /* 0x000000ff05057290 */ /* 0x000fc8000fffe1ff */
[----:B------:R-:W-:Y:S02]  /*1080*/  UIMAD UR5, UR7, UR5, UR16 ;  /* 0x00000005070572a4 */ /* 0x000fe4000f8e0210 */
[----:B------:R-:W-:-:S04]  /*1090*/  UIADD3 UR4, UPT, UPT, -UR6, URZ, URZ ;  /* 0x000000ff06047290 */ /* 0x000fc8000fffe1ff */
[----:B------:R-:W-:Y:S01]  /*10a0*/  IMAD.U32 R77, RZ, RZ, UR5 ;  /* 0x00000005ff4d7e24 */ /* 0x000fe2000f8e00ff */
[----:B------:R-:W-:-:S06]  /*10b0*/  UIMAD UR4, UR8, UR4, UR20 ;  /* 0x00000004080472a4 */ /* 0x000fcc000f8e0214 */
[----:B------:R-:W-:Y:S01]  /*10c0*/  IMAD.U32 R76, RZ, RZ, UR4 ;  /* 0x00000004ff4c7e24 */ /* 0x000fe2000f8e00ff */
[----:B--2-4-:R-:W-:Y:S06]  /*10d0*/  BRA.U UP4, `(.L_x_17) ;  /* 0x0000000104447547 */ /* 0x014fec000b800000 */
[----:B------:R-:W-:Y:S02]  /*10e0*/  R2UR UR4, R76 ;  /* 0x000000004c0472ca */ /* 0x000fe400000e0000 */
[----:B------:R-:W-:-:S11]  /*10f0*/  R2UR UR6, R77 ;  /* 0x000000004d0672ca */ /* 0x000fd600000e0000 */
[----:B------:R-:W-:Y:S02]  /*1100*/  UISETP.NE.AND UP0, UPT, UR4, URZ, UPT ;  /* 0x000000ff0400728c */ /* 0x000fe4000bf05270 */
[----:B------:R-:W-:Y:S02]  /*1110*/  UISETP.NE.AND UP1, UPT, UR4, 0x1, UPT ;  /* 0x000000010400788c */ /* 0x000fe4000bf25270 */
[----:B------:R-:W-:Y:S02]  /*1120*/  UISETP.NE.AND UP2, UPT, UR6, URZ, UP0 ;  /* 0x000000ff0600728c */ /* 0x000fe40008745270 */
[----:B------:R-:W-:Y:S02]  /*1130*/  USEL UR4, URZ, 0x2, UP0 ;  /* 0x00000002ff047887 */ /* 0x000fe40008000000 */
[----:B------:R-:W-:Y:S02]  /*1140*/  USEL UR8, URZ, 0x1, UP2 ;  /* 0x00000001ff087887 */ /* 0x000fe40009000000 */
[----:B------:R-:W-:-:S02]  /*1150*/  UISETP.NE.AND UP2, UPT, UR6, URZ, UPT ;  /* 0x000000ff0600728c */ /* 0x000fc4000bf45270 */
[----:B------:R-:W-:Y:S02]  /*1160*/  USEL UR5, URZ, 0x4, UP1 ;  /* 0x00000004ff057887 */ /* 0x000fe40008800000 */
[----:B------:R-:W-:Y:S02]  /*1170*/  UISETP.NE.AND UP0, UPT, UR6, 0x1, UPT ;  /* 0x000000010600788c */ /* 0x000fe4000bf05270 */
[----:B------:R-:W-:Y:S02]  /*1180*/  USEL UR6, URZ, 0x8, UP1 ;  /* 0x00000008ff067887 */ /* 0x000fe40008800000 */
[----:B------:R-:W-:Y:S02]  /*1190*/  USEL UR7, UR5, 0x4, UP2 ;  /* 0x0000000405077887 */ /* 0x000fe40009000000 */
[----:B------:R-:W-:Y:S02]  /*11a0*/  USEL UR4, UR4, 0x2, UP0 ;  /* 0x0000000204047887 */ /* 0x000fe40008000000 */
[----:B------:R-:W-:-:S02]  /*11b0*/  USEL UR5, UR6, 0x8, UP0 ;  /* 0x0000000806057887 */ /* 0x000fc40008000000 */
[----:B------:R-:W-:-:S04]  /*11c0*/  UIADD3 UR4, UPT, UPT, UR4, UR7, UR8 ;  /* 0x0000000704047290 */ /* 0x000fc8000fffe008 */
[----:B------:R-:W-:-:S06]  /*11d0*/  UIADD3 UR4, UPT, UPT, UR4, UR5, URZ ;  /* 0x0000000504047290 */ /* 0x000fcc000fffe0ff */
[----:B------:R-:W-:-:S07]  /*11e0*/  IMAD.U32 R2, RZ, RZ, UR4 ;  /* 0x00000004ff027e24 */ /* 0x000fce000f8e00ff */
.L_x_17:
[----:B------:R-:W1:Y:S01]  /*11f0*/  S2UR UR36, SR_CTAID.Z ;  /* 0x00000000002479c3 */ /* 0x000e620000002700 */
[----:B------:R-:W-:Y:S01]  /*1200*/  UISETP.GE.AND UP0, UPT, UR21, 0x1, UPT ;  /* 0x000000011500788c */ /* 0x000fe2000bf06270 */
[----:B------:R-:W-:-:S08]  /*1210*/  UMOV UR33, 0x3 ;  /* 0x0000000300217882 */ /* 0x000fd00000000000 */
[----:B------:R-:W-:Y:S05]  /*1220*/  BRA.U !UP0, `(.L_x_18) ;  /* 0x0000000108d47547 */ /* 0x000fea000b800000 */
[----:B------:R-:W2:Y:S01]  /*1230*/  LDCU.128 UR12, c[0x0][0xb10] ;  /* 0x00016200ff0c77ac */ /* 0x000ea20008000c00 */
[----:B------:R-:W3:Y:S01]  /*1240*/  LDCU UR6, c[0x0][0x370] ;  /* 0x00006e00ff0677ac */ /* 0x000ee20008000800 */
[----:B------:R-:W4:Y:S01]  /*1250*/  LDCU UR5, c[0x0][0x374] ;  /* 0x00006e80ff0577ac */ /* 0x000f220008000800 */
[----:B------:R-:W1:Y:S01]  /*1260*/  LDCU UR30, c[0x0][0xb0c] ;  /* 0x00016180ff1e77ac */ /* 0x000e620008000800 */
[----:B------:R-:W1:Y:S01]  /*1270*/  LDCU UR4, c[0x0][0xb20] ;  /* 0x00016400ff0477ac */ /* 0x000e620008000800 */
[----:B------:R-:W1:Y:S01]  /*1280*/  LDCU.64 UR8, c[0x0][0xb28] ;  /* 0x00016500ff0877ac */ /* 0x000e620008000a00 */
[----:B--2---:R-:W-:Y:S02]  /*1290*/  UISETP.NE.AND UP0, UPT, UR14, 0x1, UPT ;  /* 0x000000010e00788c */ /* 0x004fe4000bf05270 */
[----:B----4-:R-:W-:Y:S02]  /*12a0*/  UIMAD.WIDE.U32 UR10, UR5, UR15, URZ ;  /* 0x0000000f050a72a5 */ /* 0x010fe4000f8e00ff */
[----:B---3--:R-:W-:-:S02]  /*12b0*/  UIMAD.WIDE.U32 UR22, UR6, UR12, URZ ;  /* 0x0000000c061672a5 */ /* 0x008fc4000f8e00ff */
[----:B-1----:R-:W-:Y:S02]  /*12c0*/  UISETP.NE.AND UP1, UPT, UR30, 0x1, UPT ;  /* 0x000000011e00788c */ /* 0x002fe4000bf25270 */
[----:B------:R-:W-:Y:S01]  /*12d0*/  UISETP.NE.AND UP2, UPT, UR21, 0x1, UPT ;  /* 0x000000011500788c */ /* 0x000fe2000bf45270 */
[----:B------:R-:W-:Y:S02]  /*12e0*/  UMOV UR10, UR11 ;  /* 0x0000000b000a7c82 */ /* 0x000fe40008000000 */
[----:B------:R-:W-:Y:S01]  /*12f0*/  UMOV UR22, UR23 ;  /* 0x0000001700167c82 */ /* 0x000fe20008000000 */
[----:B------:R-:W-:Y:S02]  /*1300*/  @UP0 USHF.R.U32.HI UR5, URZ, UR4, UR10 ;  /* 0x00000004ff050299 */ /* 0x000fe4000801160a */
[----:B------:R-:W-:Y:S02]  /*1310*/  UIMAD.WIDE.U32 UR24, UR20, UR15, URZ ;  /* 0x0000000f141872a5 */ /* 0x000fe4000f8e00ff */
[----:B------:R-:W-:-:S02]  /*1320*/  UIMAD.WIDE.U32 UR10, UR5, UR8, URZ ;  /* 0x00000008050a72a5 */ /* 0x000fc4000f8e00ff */
[----:B------:R-:W-:Y:S02]  /*1330*/  @UP1 USHF.R.U32.HI UR6, URZ, UR13, UR22 ;  /* 0x0000000dff061299 */ /* 0x000fe40008011616 */
[----:B------:R-:W-:Y:S02]  /*1340*/  UIMAD.WIDE.U32 UR18, UR16, UR12, URZ ;  /* 0x0000000c101272a5 */ /* 0x000fe4000f8e00ff */
[----:B------:R-:W-:Y:S01]  /*1350*/  UIMAD.WIDE.U32 UR22, UR6, UR8, URZ ;  /* 0x00000008061672a5 */ /* 0x000fe2000f8e00ff */
[----:B------:R-:W-:Y:S01]  /*1360*/  UMOV UR24, UR25 ;  /* 0x0000001900187c82 */ /* 0x000fe20008000000 */
[----:B------:R-:W-:Y:S01]  /*1370*/  UMOV UR10, UR11 ;  /* 0x0000000b000a7c82 */ /* 0x000fe20008000000 */
[----:B------:R-:W-:Y:S02]  /*1380*/  USHF.R.U32.HI UR24, URZ, UR4, UR24 ;  /* 0x00000004ff187299 */ /* 0x000fe40008011618 */
[----:B------:R-:W-:Y:S02]  /*1390*/  @UP2 USHF.R.U32.HI UR5, URZ, UR9, UR10 ;  /* 0x00000009ff052299 */ /* 0x000fe4000801160a */
[----:B------:R-:W-:Y:S01]  /*13a0*/  UMOV UR7, UR23 ;  /* 0x0000001700077c82 */ /* 0x000fe20008000000 */
[----:B------:R-:W-:Y:S01]  /*13b0*/  UMOV UR18, UR19 ;  /* 0x0000001300127c82 */ /* 0x000fe20008000000 */
[----:B------:R-:W-:-:S02]  /*13c0*/  @UP2 USHF.R.U32.HI UR6, URZ, UR9, UR7 ;  /* 0x00000009ff062299 */ /* 0x000fc40008011607 */
[----:B------:R-:W-:Y:S02]  /*13d0*/  USHF.R.U32.HI UR13, URZ, UR13, UR18 ;  /* 0x0000000dff0d7299 */ /* 0x000fe40008011612 */
[----:B------:R-:W-:Y:S02]  /*13e0*/  USEL UR4, UR20, UR24, !UP0 ;  /* 0x0000001814047287 */ /* 0x000fe4000c000000 */
[----:B------:R-:W-:Y:S02]  /*13f0*/  UIMAD UR7, UR5, UR21, URZ ;  /* 0x00000015050772a4 */ /* 0x000fe4000f8e02ff */
[----:B------:R-:W-:Y:S02]  /*1400*/  USEL UR5, UR16, UR13, !UP1 ;  /* 0x0000000d10057287 */ /* 0x000fe4000c800000 */
[----:B------:R-:W-:Y:S02]  /*1410*/  UIMAD UR12, UR6, UR21, URZ ;  /* 0x00000015060c72a4 */ /* 0x000fe4000f8e02ff */
[----:B------:R-:W-:-:S02]  /*1420*/  UISETP.GE.AND UP0, UPT, UR4, UR7, UPT ;  /* 0x000000070400728c */ /* 0x000fc4000bf06270 */
[----:B------:R-:W-:Y:S02]  /*1430*/  UIMAD.WIDE.U32 UR10, UR4, UR8, URZ ;  /* 0x00000008040a72a5 */ /* 0x000fe4000f8e00ff */
[----:B------:R-:W-:Y:S02]  /*1440*/  UISETP.GE.OR UP0, UPT, UR5, UR12, UP0 ;  /* 0x0000000c0500728c */ /* 0x000fe40008706670 */
[----:B------:R-:W-:Y:S02]  /*1450*/  UIMAD.WIDE.U32 UR12, UR5, UR8, URZ ;  /* 0x00000008050c72a5 */ /* 0x000fe4000f8e00ff */
[----:B------:R-:W-:Y:S01]  /*1460*/  UIADD3 UR10, UPT, UPT, -UR4, URZ, URZ ;  /* 0x000000ff040a7290 */ /* 0x000fe2000fffe1ff */
[----:B------:R-:W-:Y:S01]  /*1470*/  UMOV UR8, UR11 ;  /* 0x0000000b00087c82 */ /* 0x000fe20008000000 */
[----:B------:R-:W-:Y:S02]  /*1480*/  UIADD3 UR11, UPT, UPT, -UR5, URZ, URZ ;  /* 0x000000ff050b7290 */ /* 0x000fe4000fffe1ff */
[----:B------:R-:W-:-:S03]  /*1490*/  USHF.R.U32.HI UR8, URZ, UR9, UR8 ;  /* 0x00000009ff087299 */ /* 0x000fc60008011608 */
[----:B------:R-:W-:Y:S01]  /*14a0*/  @!UP0 UMOV UR7, UR13 ;  /* 0x0000000d00078c82 */ /* 0x000fe20008000000 */
[----:B------:R-:W-:Y:S02]  /*14b0*/  UIMAD UR20, UR14, UR10, UR20 ;  /* 0x0000000a0e1472a4 */ /* 0x000fe4000f8e0214 */
[----:B------:R-:W-:Y:S02]  /*14c0*/  USEL UR8, UR4, UR8, !UP2 ;  /* 0x0000000804087287 */ /* 0x000fe4000d000000 */
[----:B------:R-:W-:Y:S02]  /*14d0*/  @!UP0 USHF.R.U32.HI UR7, URZ, UR9, UR7 ;  /* 0x00000009ff078299 */ /* 0x000fe40008011607 */
[----:B------:R-:W-:Y:S02]  /*14e0*/  UIADD3 UR9, UPT, UPT, -UR8, URZ, URZ ;  /* 0x000000ff08097290 */ /* 0x000fe4000fffe1ff */
[----:B------:R-:W-:Y:S02]  /*14f0*/  @!UP0 USEL UR7, UR5, UR7, !UP2 ;  /* 0x0000000705078287 */ /* 0x000fe4000d000000 */
[----:B------:R-:W-:-:S02]  /*1500*/  UIMAD UR9, UR21, UR9, UR4 ;  /* 0x00000009150972a4 */ /* 0x000fc4000f8e0204 */
[----:B------:R-:W-:Y:S02]  /*1510*/  @!UP0 UIADD3 UR8, UPT, UPT, UR8, -UR7, URZ ;  /* 0x8000000708088290 */ /* 0x000fe4000fffe0ff */
[----:B------:R-:W-:Y:S02]  /*1520*/  @!UP0 UIMAD UR6, UR9, UR6, UR7 ;  /* 0x00000006090682a4 */ /* 0x000fe4000f8e0207 */
[----:B------:R-:W-:Y:S02]  /*1530*/  @!UP0 UIMAD UR4, UR8, UR21, UR5 ;  /* 0x00000015080482a4 */ /* 0x000fe4000f8e0205 */
[----:B------:R-:W-:Y:S02]  /*1540*/  UIMAD UR16, UR30, UR11, UR16 ;  /* 0x0000000b1e1072a4 */ /* 0x000fe4000f8e0210 */
[----:B------:R-:W-:Y:S01]  /*1550*/  UIMAD UR20, UR4, UR14, UR20 ;  /* 0x0000000e041472a4 */ /* 0x000fe2000f8e0214 */
[----:B------:R-:W-:Y:S02]  /*1560*/  @!UP0 UMOV UR5, UR6 ;  /* 0x0000000600058c82 */ /* 0x000fe40008000000 */
[----:B------:R-:W-:-:S12]  /*1570*/  UIMAD UR16, UR5, UR30, UR16 ;  /* 0x0000001e051072a4 */ /* 0x000fd8000f8e0210 */
.L_x_18:
[----:B------:R-:W-:Y:S02]  /*1580*/  UISETP.NE.AND UP1, UPT, UR31, 0x1, UPT ;  /* 0x000000011f00788c */ /* 0x000fe4000bf25270 */
[----:B------:R-:W-:Y:S02]  /*1590*/  ULOP3.LUT UR24, UR27, 0xffff, URZ, 0xc0, !UPT ;  /* 0x0000ffff1b187892 */ /* 0x000fe4000f8ec0ff */
[----:B------:R-:W-:Y:S02]  /*15a0*/  ULOP3.LUT UR21, UR26, 0xffff, URZ, 0xc0, !UPT ;  /* 0x0000ffff1a157892 */ /* 0x000fe4000f8ec0ff */
[----:B------:R-:W-:Y:S02]  /*15b0*/  UISETP.NE.AND UP0, UPT, UR17, 0x2, UPT ;  /* 0x000000021100788c */ /* 0x000fe4000bf05270 */
[----:B------:R-:W-:Y:S02]  /*15c0*/  ULOP3.LUT UR28, UR28, 0x1000, URZ, 0xc0, !UPT ;  /* 0x000010001c1c7892 */ /* 0x000fe4000f8ec0ff */
[----:B------:R-:W-:-:S02]  /*15d0*/  ULOP3.LUT UR27, UR29, 0x4000, URZ, 0xc0, !UPT ;  /* 0x000040001d1b7892 */ /* 0x000fc4000f8ec0ff */
[----:B------:R-:W-:Y:S02]  /*15e0*/  USHF.L.U32 UR24, UR34, UR24, URZ ;  /* 0x0000001822187299 */ /* 0x000fe400080006ff */
[----:B------:R-:W-:Y:S01]  /*15f0*/  USHF.L.U32 UR21, UR33, UR21, URZ ;  /* 0x0000001521157299 */ /* 0x000fe200080006ff */
[----:B------:R-:W-:Y:S11]  /*1600*/  BRA.U UP1, `(.L_x_19) ;  /* 0x0000000101447547 */ /* 0x000ff6000b800000 */
[----:B------:R-:W2:Y:S01]  /*1610*/  LDCU.128 UR8, c[0x0][0xb10] ;  /* 0x00016200ff0877ac */ /* 0x000ea20008000c00 */
[----:B------:R-:W3:Y:S01]  /*1620*/  LDCU UR12, c[0x0][0xb0c] ;  /* 0x00016180ff0c77ac */ /* 0x000ee20008000800 */
[----:B------:R-:W4:Y:S01]  /*1630*/  LDCU UR13, c[0x0][0xb20] ;  /* 0x00016400ff0d77ac */ /* 0x000f220008000800 */
[----:B--2---:R-:W-:Y:S02]  /*1640*/  UIMAD.WIDE.U32 UR6, UR16, UR8, URZ ;  /* 0x00000008100672a5 */ /* 0x004fe4000f8e00ff */
[----:B------:R-:W-:Y:S02]  /*1650*/  UIMAD.WIDE.U32 UR4, UR20, UR11, URZ ;  /* 0x0000000b140472a5 */ /* 0x000fe4000f8e00ff */
[----:B---3--:R-:W-:Y:S02]  /*1660*/  UISETP.NE.AND UP2, UPT, UR12, 0x1, UPT ;  /* 0x000000010c00788c */ /* 0x008fe4000bf45270 */
[----:B------:R-:W-:Y:S01]  /*1670*/  UISETP.NE.AND UP1, UPT, UR10, 0x1, UPT ;  /* 0x000000010a00788c */ /* 0x000fe2000bf25270 */
[----:B------:R-:W-:-:S02]  /*1680*/  UMOV UR6, UR7 ;  /* 0x0000000700067c82 */ /* 0x000fc40008000000 */
[----:B------:R-:W-:Y:S01]  /*1690*/  UMOV UR4, UR5 ;  /* 0x0000000500047c82 */ /* 0x000fe20008000000 */
[----:B------:R-:W-:Y:S02]  /*16a0*/  USHF.R.U32.HI UR9, URZ, UR9, UR6 ;  /* 0x00000009ff097299 */ /* 0x000fe40008011606 */
[----:B----4-:R-:W-:Y:S02]  /*16b0*/  USHF.R.U32.HI UR4, URZ, UR13, UR4 ;  /* 0x0000000dff047299 */ /* 0x010fe40008011604 */
[----:B------:R-:W-:Y:S02]  /*16c0*/  USEL UR5, UR16, UR9, !UP2 ;  /* 0x0000000910057287 */ /* 0x000fe4000d000000 */
[----:B------:R-:W-:-:S04]  /*16d0*/  USEL UR4, UR20, UR4, !UP1 ;  /* 0x0000000414047287 */ /* 0x000fc8000c800000 */
[----:B------:R-:W-:Y:S02]  /*16e0*/  UIADD3 UR6, UPT, UPT, UR5, -UR4, URZ ;  /* 0x8000000405067290 */ /* 0x000fe4000fffe0ff */
[----:B------:R-:W-:Y:S02]  /*16f0*/  UIADD3 UR4, UPT, UPT, -UR5, UR4, URZ ;  /* 0x0000000405047290 */ /* 0x000fe4000fffe1ff */
[----:B------:R-:W-:Y:S02]  /*1700*/  UIMAD UR20, UR6, UR10, UR20 ;  /* 0x0000000a061472a4 */ /* 0x000fe4000f8e0214 */
[----:B------:R-:W-:-:S12]  /*1710*/  UIMAD UR16, UR4, UR12, UR16 ;  /* 0x0000000c041072a4 */ /* 0x000fd8000f8e0210 */
.L_x_19:
[----:B------:R-:W-:Y:S05]  /*1720*/  BRA.U !UP5, `(.L_x_20) ;  /* 0x000000010d0c7547 */ /* 0x000fea000b800000 */
[----:B------:R-:W-:Y:S01]  /*1730*/  UCGABAR_WAIT ;  /* 0x0000000000007dc7 */ /* 0x000fe20008000000 */
[----:B------:R-:W-:Y:S01]  /*1740*/  CCTL.IVALL ;  /* 0x00000000ff00798f */ /* 0x000fe20002000000 */
[----:B------:R-:W-:Y:S05]  /*1750*/  BRA `(.L_x_21) ;  /* 0x0000000000047947 */ /* 0x000fea0003800000 */
.L_x_20:
[----:B------:R-:W-:Y:S06]  /*1760*/  BAR.SYNC.DEFER_BLOCKING 0x0 ;  /* 0x0000000000007b1d */ /* 0x000fec0000010000 */
.L_x_21:
[----:B------:R-:W-:Y:S05]  /*1770*/  BRA.U UP0, `(.L_x_22) ;  /* 0x0000001100b07547 */ /* 0x000fea000b800000 */
[----:B------:R-:W2:Y:S01]  /*1780*/  LDCU UR6, c[0x0][0x38c] ;  /* 0x00007180ff0677ac */ /* 0x000ea20008000800 */
[----:B------:R-:W-:Y:S01]  /*1790*/  PLOP3.LUT P1, PT, PT, PT, UP3, 0x80, 0x8 ;  /* 0x000000000008781c */ /* 0x000fe20003f2f038 */
[----:B------:R-:W-:Y:S01]  /*17a0*/  IMAD.MOV.U32 R12, RZ, RZ, 0x1 ;  /* 0x00000001ff0c7424 */ /* 0x000fe200078e00ff */
[----:B------:R-:W-:Y:S01]  /*17b0*/  ISETP.EQ.OR P2, PT, R0, RZ, P3 ;  /* 0x000000ff0000720c */ /* 0x000fe20001f42670 */
[----:B------:R-:W-:Y:S01]  /*17c0*/  UISETP.NE.AND UP1, UPT, UR17, URZ, UPT ;  /* 0x000000ff1100728c */ /* 0x000fe2000bf25270 */
[----:B------:R-:W-:Y:S02]  /*17d0*/  PLOP3.LUT P1, PT, P1, PT, PT, 0x8, 0x80 ;  /* 0x000000000080781c */ /* 0x000fe40000f2e170 */
[----:B------:R-:W-:Y:S01]  /*17e0*/  CS2R R10, SRZ ;  /* 0x00000000000a7805 */ /* 0x000fe2000001ff00 */
[----:B------:R-:W-:Y:S01]  /*17f0*/  IMAD.MOV.U32 R9, RZ, RZ, RZ ;  /* 0x000000ffff097224 */ /* 0x000fe200078e00ff */
[----:B------:R-:W3:Y:S01]  /*1800*/  LDCU UR40, c[0x0][0x370] ;  /* 0x00006e00ff2877ac */ /* 0x000ee20008000800 */
[----:B------:R-:W-:Y:S01]  /*1810*/  IMAD.MOV.U32 R8, RZ, RZ, 0x1 ;  /* 0x00000001ff087424 */ /* 0x000fe200078e00ff */
[----:B------:R-:W-:Y:S01]  /*1820*/  USEL UR26, UR46, 0x2, UP1 ;  /* 0x000000022e1a7887 */ /* 0x000fe20008800000 */
[----:B------:R-:W4:Y:S01]  /*1830*/  LDCU.64 UR30, c[0x0][0x348] ;  /* 0x00006900ff1e77ac */ /* 0x000f220008000a00 */
[----:B--2---:R-:W-:-:S02]  /*1840*/  UIADD3 UR5, UPT, UPT, UR6, 0x7f, URZ ;  /* 0x0000007f06057890 */ /* 0x004fc4000fffe0ff */
[----:B------:R-:W-:Y:S02]  /*1850*/  UIADD3 UR48, UPT, UPT, UR6, 0xfe, URZ ;  /* 0x000000fe06307890 */ /* 0x000fe4000fffe0ff */
[----:B------:R-:W-:Y:S01]  /*1860*/  USHF.R.S32.HI UR4, URZ, 0x1f, UR5 ;  /* 0x0000001fff047899 */ /* 0x000fe20008011405 */
[----:B------:R-:W2:Y:S03]  /*1870*/  LDCU UR39, c[0x0][0x374] ;  /* 0x00006e80ff2777ac */ /* 0x000ea60008000800 */
[----:B------:R-:W-:Y:S02]  /*1880*/  ULEA.HI UR4, UR4, UR5, URZ, 0x7 ;  /* 0x0000000504047291 */ /* 0x000fe4000f8f38ff */
[----:B------:R-:W-:Y:S02]  /*1890*/  USHF.L.U32 UR5, UR32, 0x5, URZ ;  /* 0x0000000520057899 */ /* 0x000fe400080006ff */
[----:B------:R-:W-:-:S02]  /*18a0*/  USHF.R.S32.HI UR43, URZ, 0x7, UR4 ;  /* 0x00000007ff2b7899 */ /* 0x000fc40008011404 */
[----:B------:R-:W-:Y:S02]  /*18b0*/  UIADD3 UR4, UPT, UPT, UR6, -0x1, URZ ;  /* 0xffffffff06047890 */ /* 0x000fe4000fffe0ff */
[----:B------:R-:W-:Y:S02]  /*18c0*/  UISETP.LT.U32.AND UP0, UPT, UR43, 0x3, UPT ;  /* 0x000000032b00788c */ /* 0x000fe4000bf01070 */
[----:B------:R-:W-:Y:S02]  /*18d0*/  UISETP.GE.U32.AND UP2, UPT, UR4, -0xff, UPT ;  /* 0xffffff010400788c */ /* 0x000fe4000bf46070 */
[----:B------:R-:W-:Y:S02]  /*18e0*/  USEL UR41, UR43, 0x3, UP0 ;  /* 0x000000032b297887 */ /* 0x000fe40008000000 */
[----:B------:R-:W-:Y:S02]  /*18f0*/  ULOP3.LUT UR44, UR5, 0x20, URZ, 0xe2, !UPT ;  /* 0x00000020052c7892 */ /* 0x000fe4000f8ee2ff */
[----:B------:R-:W-:-:S02]  /*1900*/  UIADD3 UR25, UPT, UPT, UR41, -0x1, URZ ;  /* 0xffffffff29197890 */ /* 0x000fc4000fffe0ff */
[----:B------:R-:W-:Y:S01]  /*1910*/  UIADD3 UR46, UPT, UPT, UR43, -UR41, URZ ;  /* 0x800000292b2e7290 */ /* 0x000fe2000fffe0ff */
[----:B------:R-:W-:Y:S02]  /*1920*/  UMOV UR5, URZ ;  /* 0x000000ff00057c82 */ /* 0x000fe40008000000 */
[----:B------:R-:W-:-:S04]  /*1930*/  @UP2 UIADD3 UR25, UPT, UPT, UR41, URZ, URZ ;  /* 0x000000ff29192290 */ /* 0x000fc8000fffe0ff */
[----:B--234-:R-:W-:-:S12]  /*1940*/  UIADD3 UR25, UPT, UPT, UR25, 0x1, URZ ;  /* 0x0000000119197890 */ /* 0x01cfd8000fffe0ff */
.L_x_42:
[----:B------:R-:W-:Y:S01]  /*1950*/  UISETP.NE.AND UP0, UPT, UR45, URZ, UPT ;  /* 0x000000ff2d00728c */ /* 0x000fe2000bf05270 */
[----:B------:R-:W2:Y:S08]  /*1960*/  S2UR UR45, SR_CgaCtaId ;  /* 0x00000000002d79c3 */ /* 0x000eb00000008800 */
[----:B------:R-:W-:Y:S05]  /*1970*/  BRA.U UP0, `(.L_x_23) ;  /* 0x0000000100347547 */ /* 0x000fea000b800000 */
[----:B------:R-:W3:Y:S01]  /*1980*/  S2R R0, SR_CgaCtaId ;  /* 0x0000000000007919 */ /* 0x000ee20000008800 */
[----:B------:R-:W-:-:S04]  /*1990*/  MOV R2, 0x400 ;  /* 0x0000040000027802 */ /* 0x000fc80000000f00 */
[----:B---3--:R-:W-:Y:S02]  /*19a0*/  LEA R0, R0, R2, 0x18 ;  /* 0x0000000200007211 */ /* 0x008fe400078ec0ff */
[----:B------:R-:W-:-:S03]  /*19b0*/  SHF.L.U32 R2, R8, 0x1f, RZ ;  /* 0x0000001f08027819 */ /* 0x000fc600000006ff */
[----:B------:R-:W-:-:S04]  /*19c0*/  IMAD R0, R9, 0x8, R0 ;  /* 0x0000000809007824 */ /* 0x000fc800078e0200 */
[----:B------:R-:W3:Y:S02]  /*19d0*/  SYNCS.PHASECHK.TRANS64.TRYWAIT P0, [R0+URZ+0xf0], R2 ;  /* 0x0000f002000075a7 */ /* 0x000ee400080011ff */
[----:B---3--:R-:W-:Y:S05]  /*19e0*/  @!P0 BRA `(.L_x_24) ;  /* 0x0000007c00908947 */ /* 0x008fea0003800000 */
.L_x_131:
[----:B------:R-:W-:Y:S01]  /*19f0*/  VIADD R9, R9, 0x1 ;  /* 0x0000000109097836 */ /* 0x000fe20000000000 */
[----:B------:R3:W-:Y:S04]  /*1a00*/  SYNCS.ARRIVE.TRANS64.A1T0 RZ, [R0+URZ+0xe0], RZ ;  /* 0x0000e0ff00ff79a7 */ /* 0x0007e800081000ff */
[----:B------:R-:W-:-:S04]  /*1a10*/  ISETP.NE.AND P0, PT, R9, 0x2, PT ;  /* 0x000000020900780c */ /* 0x000fc80003f05270 */
[----:B------:R-:W-:Y:S02]  /*1a20*/  SEL R9, R9, RZ, P0 ;  /* 0x000000ff09097207 */ /* 0x000fe40000000000 */
[----:B---3--:R-:W-:-:S04]  /*1a30*/  SEL R0, RZ, 0x1, P0 ;  /* 0x00000001ff007807 */ /* 0x008fc80000000000 */
[----:B------:R-:W-:-:S07]  /*1a40*/  LOP3.LUT R8, R8, R0, RZ, 0x3c, !PT ;  /* 0x0000000008087212 */ /* 0x000fce00078e3cff */
.L_x_23:
[----:B------:R-:W-:Y:S01]  /*1a50*/  UMOV UR6, 0x400 ;  /* 0x0000040000067882 */ /* 0x000fe20000000000 */
[----:B------:R-:W-:Y:S01]  /*1a60*/  SHF.L.U32 R0, R12, 0x1f, RZ ;  /* 0x0000001f0c007819 */ /* 0x000fe200000006ff */
[----:B--2---:R-:W-:Y:S02]  /*1a70*/  ULEA UR6, UR45, UR6, 0x18 ;  /* 0x000000062d067291 */ /* 0x004fe4000f8ec0ff */
[----:B------:R-:W-:Y:S02]  /*1a80*/  UISETP.GE.U32.AND UP0, UPT, UR48, 0xff, UPT ;  /* 0x000000ff3000788c */ /* 0x000fe4000bf06070 */
[----:B------:R-:W-:Y:S02]  /*1a90*/  ULEA UR4, UR5, UR6, 0x3 ;  /* 0x0000000605047291 */ /* 0x000fe4000f8e18ff */
[----:B------:R-:W-:Y:S02]  /*1aa0*/  ULEA UR11, UR20, UR47, 0x1 ;  /* 0x0000002f140b7291 */ /* 0x000fe4000f8e08ff */
[----:B------:R-:W-:-:S02]  /*1ab0*/  ULEA UR35, UR16, UR44, 0x6 ;  /* 0x0000002c10237291 */ /* 0x000fc4000f8e30ff */
[----:B------:R-:W-:Y:S01]  /*1ac0*/  USHF.L.U32 UR11, UR11, 0x7, URZ ;  /* 0x000000070b0b7899 */ /* 0x000fe200080006ff */
[----:B------:R-:W-:Y:S02]  /*1ad0*/  UMOV UR13, URZ ;  /* 0x000000ff000d7c82 */ /* 0x000fe40008000000 */
[----:B------:R2:W3:Y:S01]  /*1ae0*/  SYNCS.PHASECHK.TRANS64.TRYWAIT P0, [UR4+0x18], R0 ;  /* 0x00001800ff0075a7 */ /* 0x0004e20008001104 */
[----:B------:R-:W-:Y:S08]  /*1af0*/  BRA.U !UP0, `(.L_x_25) ;  /* 0x0000000108c07547 */ /* 0x000ff0000b800000 */
[----:B------:R-:W-:Y:S01]  /*1b00*/  UMOV UR7, URZ ;  /* 0x000000ff00077c82 */ /* 0x000fe20008000000 */
[----:B------:R-:W-:-:S05]  /*1b10*/  UMOV UR4, UR5 ;  /* 0x0000000500047c82 */ /* 0x000fca0008000000 */
.L_x_31:
[----:B------:R-:W-:Y:S01]  /*1b20*/  ULEA UR33, UR4, UR6, 0x3 ;  /* 0x0000000604217291 */ /* 0x000fe2000f8e18ff */
[----:B------:R-:W-:Y:S01]  /*1b30*/  @!P3 MOV R2, 0xa000 ;  /* 0x0000a0000002b802 */ /* 0x000fe20000000f00 */
[----:B-1-3--:R-:W-:Y:S10]  /*1b40*/  @P0 BRA `(.L_x_26) ;  /* 0x00000000000c0947 */ /* 0x00aff40003800000 */
[----:B------:R-:W-:-:S04]  /*1b50*/  SHF.L.U32 R3, R12, 0x1f, RZ ;  /* 0x0000001f0c037819 */ /* 0x000fc800000006ff */
[----:B------:R-:W3:Y:S02]  /*1b60*/  SYNCS.PHASECHK.TRANS64.TRYWAIT P0, [UR33+0x18], R3 ;  /* 0x00001803ff0075a7 */ /* 0x000ee40008001121 */
[----:B---3--:R-:W-:Y:S05]  /*1b70*/  @!P0 BRA `(.L_x_27) ;  /* 0x0000007c00408947 */ /* 0x008fea0003800000 */
.L_x_26:
[----:B------:R3:W-:Y:S01]  /*1b80*/  @!P3 SYNCS.ARRIVE.TRANS64 RZ, [UR33], R2 ;  /* 0x00000002ffffb9a7 */ /* 0x0007e20008000021 */
[----:B------:R-:W-:-:S04]  /*1b90*/  ULOP3.LUT UR5, UR26, 0x2, URZ, 0xfc, !UPT ;  /* 0x000000021a057892 */ /* 0x000fc8000f8efcff */
[----:B------:R-:W-:-:S09]  /*1ba0*/  UISETP.NE.AND UP0, UPT, UR5, 0x2, UPT ;  /* 0x000000020500788c */ /* 0x000fd2000bf05270 */
[----:B------:R-:W-:Y:S05]  /*1bb0*/  BRA.U UP0, `(.L_x_28) ;  /* 0x0000000100047547 */ /* 0x000fea000b800000 */
[----:B-1----:R-:W-:Y:S05]  /*1bc0*/  BPT.TRAP 0x1 ;  /* 0x000000040000795c */ /* 0x002fea0000300000 */
.L_x_28:
[----:B------:R-:W-:Y:S04]  /*1bd0*/  BSSY.RECONVERGENT B0, `(.L_x_29) ;  /* 0x0000003000007945 */ /* 0x000fe80003800200 */
[----:B------:R-:W-:Y:S05]  /*1be0*/  @P2 BRA `(.L_x_30) ;  /* 0x0000000000042947 */ /* 0x000fea0003800000 */
[----:B-1----:R-:W-:Y:S05]  /*1bf0*/  BPT.TRAP 0x1 ;  /* 0x000000040000795c */ /* 0x002fea0000300000 */
.L_x_30:
[----:B-1----:R-:W-:Y:S05]  /*1c00*/  BSYNC.RECONVERGENT B0 ;  /* 0x0000000000007941 */ /* 0x002fea0003800200 */
.L_x_29:
[----:B------:R-:W-:Y:S02]  /*1c10*/  UIADD3 UR5, UPT, UPT, UR4, 0x1, URZ ;  /* 0x0000000104057890 */ /* 0x000fe4000fffe0ff */
[----:B------:R-:W-:Y:S02]  /*1c20*/  USHF.L.U32 UR34, UR7, 0x7, URZ ;  /* 0x0000000707227899 */ /* 0x000fe400080006ff */
[----:B------:R-:W-:Y:S02]  /*1c30*/  UISETP.NE.AND UP0, UPT, UR5, 0x3, UPT ;  /* 0x000000030500788c */ /* 0x000fe4000bf05270 */
[----:B------:R-:W-:Y:S02]  /*1c40*/  UIADD3 UR7, UPT, UPT, UR7, 0x1, URZ ;  /* 0x0000000107077890 */ /* 0x000fe4000fffe0ff */
[----:B------:R-:W-:Y:S02]  /*1c50*/  USEL UR9, URZ, 0x1, UP0 ;  /* 0x00000001ff097887 */ /* 0x000fe40008000000 */
[----:B------:R-:W-:-:S02]  /*1c60*/  USEL UR5, UR5, URZ, UP0 ;  /* 0x000000ff05057287 */ /* 0x000fc40008000000 */
[----:B------:R-:W-:Y:S02]  /*1c70*/  UIADD3 UR14, UP0, UPT, UR30, 0x180, URZ ;  /* 0x000001801e0e7890 */ /* 0x000fe4000ff1e0ff */
[----:B------:R-:W-:Y:S01]  /*1c80*/  ULEA UR8, UR5, UR6, 0x3 ;  /* 0x0000000605087291 */ /* 0x000fe2000f8e18ff */
[----:B------:R-:W-:Y:S01]  /*1c90*/  LOP3.LUT R12, R12, UR9, RZ, 0x3c, !PT ;  /* 0x000000090c0c7c12 */ /* 0x000fe2000f8e3cff */
[----:B------:R-:W-:Y:S02]  /*1ca0*/  ULEA UR32, UR4, UR28, 0xd ;  /* 0x0000001c04207291 */ /* 0x000fe4000f8e68ff */
[----:B------:R-:W-:Y:S01]  /*1cb0*/  UIADD3 UR16, UP1, UPT, UR30, 0x80, URZ ;  /* 0x000000801e107890 */ /* 0x000fe2000ff3e0ff */
[----:B--2---:R-:W-:Y:S01]  /*1cc0*/  SHF.L.U32 R0, R12, 0x1f, RZ ;  /* 0x0000001f0c007819 */ /* 0x004fe200000006ff */
[----:B------:R-:W-:Y:S02]  /*1cd0*/  UIADD3.X UR15, UPT, UPT, URZ, UR31, URZ, UP0, !UPT ;  /* 0x0000001fff0f7290 */ /* 0x000fe400087fe4ff */
[----:B------:R-:W-:Y:S01]  /*1ce0*/  UISETP.NE.AND UP0, UPT, UR7, UR25, UPT ;  /* 0x000000190700728c */ /* 0x000fe2000bf05270 */
[----:B------:R4:W1:Y:S01]  /*1cf0*/  SYNCS.PHASECHK.TRANS64.TRYWAIT P0, [UR8+0x18], R0 ;  /* 0x00001800ff0075a7 */ /* 0x0008620008001108 */
[----:B------:R-:W-:-:S02]  /*1d00*/  ULEA UR8, UR4, UR27, 0xf ;  /* 0x0000001b04087291 */ /* 0x000fc4000f8e78ff */
[----:B------:R-:W-:Y:S02]  /*1d10*/  UIADD3.X UR17, UPT, UPT, URZ, UR31, URZ, UP1, !UPT ;  /* 0x0000001fff117290 */ /* 0x000fe40008ffe4ff */
[----:B------:R-:W-:Y:S02]  /*1d20*/  UIADD3 UR32, UPT, UPT, UR6, 0x6400, UR32 ;  /* 0x0000640006207890 */ /* 0x000fe4000fffe020 */
[----:B------:R-:W-:Y:S02]  /*1d30*/  UPRMT UR13, URZ, 0x5410, UR24 ;  /* 0x00005410ff0d7896 */ /* 0x000fe40008000018 */
[----:B------:R-:W-:Y:S02]  /*1d40*/  UIADD3 UR8, UPT, UPT, UR6, 0xc400, UR8 ;  /* 0x0000c40006087890 */ /* 0x000fe4000fffe008 */
[----:B------:R-:W-:Y:S01]  /*1d50*/  UPRMT UR4, URZ, 0x5410, UR21 ;  /* 0x00005410ff047896 */ /* 0x000fe20008000015 */
[----:B------:R-:W-:Y:S01]  /*1d60*/  UMOV UR18, 0x0 ;  /* 0x0000000000127882 */ /* 0x000fe20000000000 */
[----:B------:R-:W-:Y:S01]  /*1d70*/  UMOV UR19, 0x10000000 ;  /* 0x1000000000137882 */ /* 0x000fe20000000000 */
[----:B------:R-:W-:Y:S01]  /*1d80*/  UMOV UR12, UR36 ;  /* 0x00000024000c7c82 */ /* 0x000fe20008000000 */
[----:B------:R-:W-:Y:S01]  /*1d90*/  UMOV UR9, UR33 ;  /* 0x0000002100097c82 */ /* 0x000fe20008000000 */
[----:B------:R-:W-:Y:S01]  /*1da0*/  UMOV UR10, UR34 ;  /* 0x00000022000a7c82 */ /* 0x000fe20008000000 */
[----:B------:R2:W-:Y:S03]  /*1db0*/  UTMALDG.3D.MULTICAST [UR32], [UR16], UR13, desc[UR18] ;  /* 0x00001220100073b4 */ /* 0x0005e6000801180d */
[----:B------:R3:W-:Y:S01]  /*1dc0*/  UTMALDG.3D.MULTICAST [UR8], [UR14], UR4, desc[UR18] ;  /* 0x000012080e0073b4 */ /* 0x0007e20008011804 */
[----:B--2---:R-:W-:Y:S01]  /*1dd0*/  UMOV UR13, UR25 ;  /* 0x00000019000d7c82 */ /* 0x004fe20008000000 */
[----:B---3--:R-:W-:Y:S01]  /*1de0*/  UMOV UR4, UR5 ;  /* 0x0000000500047c82 */ /* 0x008fe20008000000 */
[----:B----4-:R-:W-:Y:S05]  /*1df0*/  BRA.U UP0, `(.L_x_31) ;  /* 0xfffffffd00487547 */ /* 0x010fea000b83ffff */
.L_x_25:
[----:B------:R-:W-:Y:S01]  /*1e00*/  ULEA UR4, UR5, UR6, 0x3 ;  /* 0x0000000605047291 */ /* 0x000fe2000f8e18ff */
[----:B--2---:R-:W-:Y:S01]  /*1e10*/  SHF.L.U32 R0, R12, 0x1f, RZ ;  /* 0x0000001f0c007819 */ /* 0x004fe200000006ff */
[----:B------:R-:W-:Y:S01]  /*1e20*/  @!P1 SYNCS.ARRIVE.TRANS64.A1T0 RZ, [UR6+0x78], RZ ;  /* 0x000078ffffff99a7 */ /* 0x000fe20008100006 */
[----:B------:R-:W-:-:S06]  /*1e30*/  UISETP.GT.AND UP0, UPT, UR43, UR41, UPT ;  /* 0x000000292b00728c */ /* 0x000fcc000bf04270 */
[----:B-1-3--:R1:W2:Y:S03]  /*1e40*/  SYNCS.PHASECHK.TRANS64.TRYWAIT P0, [UR4+0x18], R0 ;  /* 0x00001800ff0075a7 */ /* 0x00a2a60008001104 */
[----:B------:R-:W-:Y:S05]  /*1e50*/  BRA.U !UP0, `(.L_x_32) ;  /* 0x0000000108c47547 */ /* 0x000fea000b800000 */
[----:B------:R-:W-:Y:S01]  /*1e60*/  UIADD3 UR29, UPT, UPT, UR46, UR13, URZ ;  /* 0x0000000d2e1d7290 */ /* 0x000fe2000fffe0ff */
[----:B------:R-:W-:-:S11]  /*1e70*/  UMOV UR4, UR5 ;  /* 0x0000000500047c82 */ /* 0x000fd60008000000 */
.L_x_38:
[----:B------:R-:W-:Y:S01]  /*1e80*/  ULEA UR17, UR4, UR6, 0x3 ;  /* 0x0000000604117291 */ /* 0x000fe2000f8e18ff */
[----:B--2---:R-:W-:Y:S01]  /*1e90*/  @!P3 MOV R2, 0xa000 ;  /* 0x0000a0000002b802 */ /* 0x004fe20000000f00 */
[----:B--2-4-:R-:W-:Y:S10]  /*1ea0*/  @P0 BRA `(.L_x_33) ;  /* 0x00000000000c0947 */ /* 0x014ff40003800000 */
[----:B------:R-:W-:-:S04]  /*1eb0*/  SHF.L.U32 R3, R12, 0x1f, RZ ;  /* 0x0000001f0c037819 */ /* 0x000fc800000006ff */
[----:B------:R-:W2:Y:S02]  /*1ec0*/  SYNCS.PHASECHK.TRANS64.TRYWAIT P0, [UR17+0x18], R3 ;  /* 0x00001803ff0075a7 */ /* 0x000ea40008001111 */
[----:B--2---:R-:W-:Y:S05]  /*1ed0*/  @!P0 BRA `(.L_x_34) ;  /* 0x0000007800808947 */ /* 0x004fea0003800000 */
.L_x_33:
[----:B------:R2:W-:Y:S01]  /*1ee0*/  @!P3 SYNCS.ARRIVE.TRANS64 RZ, [UR17], R2 ;  /* 0x00000002ffffb9a7 */ /* 0x0005e20008000011 */
[----:B------:R-:W-:-:S04]  /*1ef0*/  ULOP3.LUT UR5, UR26, 0x2, URZ, 0xfc, !UPT ;  /* 0x000000021a057892 */ /* 0x000fc8000f8efcff */
[----:B------:R-:W-:-:S09]  /*1f00*/  UISETP.NE.AND UP0, UPT, UR5, 0x2, UPT ;  /* 0x000000020500788c */ /* 0x000fd2000bf05270 */
[----:B------:R-:W-:Y:S05]  /*1f10*/  BRA.U UP0, `(.L_x_35) ;  /* 0x0000000100047547 */ /* 0x000fea000b800000 */
[----:B------:R-:W-:Y:S05]  /*1f20*/  BPT.TRAP 0x1 ;  /* 0x000000040000795c */ /* 0x000fea0000300000 */
.L_x_35:
[----:B------:R-:W-:Y:S04]  /*1f30*/  BSSY.RECONVERGENT B0, `(.L_x_36) ;  /* 0x0000003000007945 */ /* 0x000fe80003800200 */
[----:B------:R-:W-:Y:S05]  /*1f40*/  @P2 BRA `(.L_x_37) ;  /* 0x0000000000042947 */ /* 0x000fea0003800000 */
[----:B------:R-:W-:Y:S05]  /*1f50*/  BPT.TRAP 0x1 ;  /* 0x000000040000795c */ /* 0x000fea0000300000 */
.L_x_37:
[----:B------:R-:W-:Y:S05]  /*1f60*/  BSYNC.RECONVERGENT B0 ;  /* 0x0000000000007941 */ /* 0x000fea0003800200 */
.L_x_36:
        /* <DEDUP_REMOVED lines=11> */
[----:B-1----:R-:W-:Y:S01]  /*2020*/  SHF.L.U32 R0, R12, 0x1f, RZ ;  /* 0x0000001f0c007819 */ /* 0x002fe200000006ff */
[----:B------:R-:W-:Y:S02]  /*2030*/  UIADD3.X UR15, UPT, UPT, URZ, UR31, URZ, UP0, !UPT ;  /* 0x0000001fff0f7290 */ /* 0x000fe400087fe4ff */
[----:B------:R-:W-:Y:S01]  /*2040*/  ULEA UR8, UR4, UR27, 0xf ;  /* 0x0000001b04087291 */ /* 0x000fe2000f8e78ff */
[----:B------:R3:W4:Y:S01]  /*2050*/  SYNCS.PHASECHK.TRANS64.TRYWAIT P0, [UR7+0x18], R0 ;  /* 0x00001800ff0075a7 */ /* 0x0007220008001107 */
[----:B------:R-:W-:-:S02]  /*2060*/  UISETP.NE.AND UP0, UPT, UR13, UR29, UPT ;  /* 0x0000001d0d00728c */ /* 0x000fc4000bf05270 */
[----:B------:R-:W-:Y:S02]  /*2070*/  UIADD3 UR16, UPT, UPT, UR6, 0x6400, UR16 ;  /* 0x0000640006107890 */ /* 0x000fe4000fffe010 */
[----:B------:R-:W-:Y:S02]  /*2080*/  UIADD3.X UR23, UPT, UPT, URZ, UR31, URZ, UP1, !UPT ;  /* 0x0000001fff177290 */ /* 0x000fe40008ffe4ff */
        /* <DEDUP_REMOVED lines=8> */
[----:B------:R-:W-:Y:S01]  /*2110*/  UMOV UR9, UR17 ;  /* 0x0000001100097c82 */ /* 0x000fe20008000000 */
[----:B------:R-:W-:Y:S01]  /*2120*/  UMOV UR10, UR18 ;  /* 0x00000012000a7c82 */ /* 0x000fe20008000000 */
[----:B------:R-:W-:Y:S01]  /*2130*/  UTMALDG.3D.MULTICAST [UR16], [UR22], UR7, desc[UR32] ;  /* 0x00002010160073b4 */ /* 0x000fe20008011807 */
[----:B------:R1:W-:Y:S02]  /*2140*/  UTMALDG.3D.MULTICAST [UR8], [UR14], UR4, desc[UR32] ;  /* 0x000020080e0073b4 */ /* 0x0003e40008011804 */
[----:B-1----:R-:W-:Y:S01]  /*2150*/  UMOV UR4, UR5 ;  /* 0x0000000500047c82 */ /* 0x002fe20008000000 */
[----:B---3--:R-:W-:Y:S05]  /*2160*/  BRA.U UP0, `(.L_x_38) ;  /* 0xfffffffd00447547 */ /* 0x008fea000b83ffff */
.L_x_32:
[C---:B------:R-:W-:Y:S01]  /*2170*/  LEA R3, R11.reuse, UR6, 0x3 ;  /* 0x000000060b037c11 */ /* 0x040fe2000f8e18ff */
[----:B------:R-:W-:Y:S01]  /*2180*/  NOP ;  /* 0x0000000000007918 */ /* 0x000fe20000000000 */
[----:B-1----:R-:W-:Y:S02]  /*2190*/  SHF.L.U32 R0, R10, 0x1f, RZ ;  /* 0x0000001f0a007819 */ /* 0x002fe400000006ff */
[----:B------:R-:W-:Y:S02]  /*21a0*/  LEA R4, R11, UR6, 0x4 ;  /* 0x000000060b047c11 */ /* 0x000fe4000f8e20ff */
[----:B--2-4-:R-:W1:Y:S02]  /*21b0*/  SYNCS.PHASECHK.TRANS64.TRYWAIT P0, [R3+URZ+0x80], R0 ;  /* 0x00008000030075a7 */ /* 0x014e6400080011ff */
[----:B-1----:R-:W-:Y:S05]  /*21c0*/  @!P0 BRA `(.L_x_39) ;  /* 0x0000007400dc8947 */ /* 0x002fea0003800000 */
.L_x_134:
[----:B------:R-:W2:Y:S01]  /*21d0*/  LDS.128 R4, [R4+0x110] ;  /* 0x0001100004047984 */ /* 0x000ea20000000c00 */
[----:B------:R-:W-:Y:S01]  /*21e0*/  UISETP.GE.AND UP0, UPT, UR42, 0x1, UPT ;  /* 0x000000012a00788c */ /* 0x000fe2000bf06270 */
[----:B------:R-:W-:Y:S01]  /*21f0*/  @!PT LDS RZ, [RZ] ;  /* 0x00000000fffff984 */ /* 0x000fe20000000800 */
[----:B------:R-:W-:Y:S01]  /*2200*/  @!PT LDS RZ, [RZ] ;  /* 0x00000000fffff984 */ /* 0x000fe20000000800 */
[----:B------:R-:W-:Y:S01]  /*2210*/  @!PT LDS RZ, [RZ] ;  /* 0x00000000fffff984 */ /* 0x000fe20000000800 */
[----:B------:R-:W-:Y:S01]  /*2220*/  @!PT LDS RZ, [RZ] ;  /* 0x00000000fffff984 */ /* 0x000fe20000000800 */
[----:B------:R3:W-:Y:S06]  /*2230*/  MEMBAR.ALL.CTA ;  /* 0x0000000000007992 */ /* 0x0007ec0000008000 */
[----:B---3--:R-:W3:Y:S01]  /*2240*/  FENCE.VIEW.ASYNC.S ;  /* 0x00000000000073c6 */ /* 0x008ee20000000000 */
[----:B--2---:R-:W-:-:S13]  /*2250*/  LOP3.LUT P0, RZ, R6, 0x1, RZ, 0xc0, !PT ;  /* 0x0000000106ff7812 */ /* 0x004fda000780c0ff */
[----:B---3--:R-:W-:Y:S01]  /*2260*/  VOTEU.ANY UP1, P0 ;  /* 0x0000000000ff7886 */ /* 0x008fe20000020100 */
[----:B------:R-:W-:-:S13]  /*2270*/  PLOP3.LUT P0, PT, PT, PT, UP1, 0x80, 0x8 ;  /* 0x000000000008781c */ /* 0x000fda0003f0f018 */
[----:B-1----:R-:W-:Y:S02]  /*2280*/  @P0 LOP3.LUT R0, R5, 0xffff, RZ, 0xc0, !PT ;  /* 0x0000ffff05000812 */ /* 0x002fe400078ec0ff */
[----:B------:R-:W-:Y:S02]  /*2290*/  @P0 MOV R2, R4 ;  /* 0x0000000400020202 */ /* 0x000fe40000000f00 */
[----:B------:R-:W-:Y:S01]  /*22a0*/  @P0 R2UR UR7, R0 ;  /* 0x00000000000702ca */ /* 0x000fe200000e0000 */
[----:B------:R-:W-:Y:S01]  /*22b0*/  VIADD R0, R3, 0x90 ;  /* 0x0000009003007836 */ /* 0x000fe20000000000 */
[----:B------:R-:W-:Y:S02]  /*22c0*/  @P0 SHF.R.U32.HI R4, RZ, 0x10, R5 ;  /* 0x00000010ff040819 */ /* 0x000fe40000011605 */
[----:B------:R-:W-:Y:S02]  /*22d0*/  @P0 R2UR UR8, R2 ;  /* 0x00000000020802ca */ /* 0x000fe400000e0000 */
[----:B------:R-:W-:-:S02]  /*22e0*/  PRMT R0, RZ, 0x654, R0 ;  /* 0x00000654ff007816 */ /* 0x000fc40000000000 */
[----:B------:R-:W-:Y:S02]  /*22f0*/  @P0 R2UR UR4, R4 ;  /* 0x00000000040402ca */ /* 0x000fe400000e0000 */
[----:B------:R1:W-:Y:S03]  /*2300*/  SYNCS.ARRIVE.TRANS64.RED.A1T0 RZ, [R0+URZ], RZ ;  /* 0x000000ff00ff79a7 */ /* 0x0003e600081004ff */
[----:B------:R-:W-:-:S04]  /*2310*/  @UP1 UMOV UR37, UR7 ;  /* 0x0000000700251c82 */ /* 0x000fc80008000000 */
[----:B------:R-:W-:-:S04]  /*2320*/  @UP1 UMOV UR38, UR8 ;  /* 0x0000000800261c82 */ /* 0x000fc80008000000 */
[----:B------:R-:W-:Y:S01]  /*2330*/  @UP1 UMOV UR36, UR4 ;  /* 0x0000000400241c82 */ /* 0x000fe20008000000 */
[----:B------:R-:W-:Y:S05]  /*2340*/  BRA.U !UP0, `(.L_x_40) ;  /* 0x0000000108d47547 */ /* 0x000fea000b800000 */
[----:B------:R-:W2:Y:S01]  /*2350*/  LDCU.128 UR12, c[0x0][0xb10] ;  /* 0x00016200ff0c77ac */ /* 0x000ea20008000c00 */
[----:B------:R-:W3:Y:S01]  /*2360*/  LDCU UR29, c[0x0][0xb20] ;  /* 0x00016400ff1d77ac */ /* 0x000ee20008000800 */
[----:B------:R-:W4:Y:S01]  /*2370*/  LDCU UR20, c[0x0][0xb0c] ;  /* 0x00016180ff1477ac */ /* 0x000f220008000800 */
[----:B------:R-:W1:Y:S01]  /*2380*/  LDCU.64 UR10, c[0x0][0xb28] ;  /* 0x00016500ff0a77ac */ /* 0x000e620008000a00 */
[----:B------:R-:W-:Y:S02]  /*2390*/  UISETP.NE.AND UP3, UPT, UR42, 0x1, UPT ;  /* 0x000000012a00788c */ /* 0x000fe4000bf65270 */
[----:B--2---:R-:W-:Y:S02]  /*23a0*/  UIMAD.WIDE.U32 UR16, UR39, UR15, URZ ;  /* 0x0000000f271072a5 */ /* 0x004fe4000f8e00ff */
[----:B------:R-:W-:Y:S02]  /*23b0*/  UIMAD.WIDE.U32 UR8, UR40, UR12, URZ ;  /* 0x0000000c280872a5 */ /* 0x000fe4000f8e00ff */
[----:B------:R-:W-:-:S02]  /*23c0*/  UISETP.NE.AND UP0, UPT, UR14, 0x1, UPT ;  /* 0x000000010e00788c */ /* 0x000fc4000bf05270 */
[----:B------:R-:W-:Y:S01]  /*23d0*/  UIMAD.WIDE.U32 UR22, UR37, UR15, URZ ;  /* 0x0000000f251672a5 */ /* 0x000fe2000f8e00ff */
[----:B------:R-:W-:Y:S02]  /*23e0*/  UMOV UR16, UR17 ;  /* 0x0000001100107c82 */ /* 0x000fe40008000000 */
[----:B------:R-:W-:Y:S01]  /*23f0*/  UMOV UR8, UR9 ;  /* 0x0000000900087c82 */ /* 0x000fe20008000000 */
[----:B---3--:R-:W-:Y:S02]  /*2400*/  USHF.R.U32.HI UR16, URZ, UR29, UR16 ;  /* 0x0000001dff107299 */ /* 0x008fe40008011610 */
[----:B----4-:R-:W-:Y:S02]  /*2410*/  UISETP.NE.AND UP2, UPT, UR20, 0x1, UPT ;  /* 0x000000011400788c */ /* 0x010fe4000bf45270 */
[----:B------:R-:W-:Y:S02]  /*2420*/  USHF.R.U32.HI UR8, URZ, UR13, UR8 ;  /* 0x0000000dff087299 */ /* 0x000fe40008011608 */
[----:B------:R-:W-:-:S02]  /*2430*/  USEL UR7, UR39, UR16, !UP0 ;  /* 0x0000001027077287 */ /* 0x000fc4000c000000 */
[----:B------:R-:W-:Y:S02]  /*2440*/  USEL UR8, UR40, UR8, !UP2 ;  /* 0x0000000828087287 */ /* 0x000fe4000d000000 */
[----:B-1----:R-:W-:Y:S01]  /*2450*/  UIMAD.WIDE.U32 UR16, UR7, UR10, URZ ;  /* 0x0000000a071072a5 */ /* 0x002fe2000f8e00ff */
[----:B------:R-:W-:Y:S01]  /*2460*/  UMOV UR4, UR23 ;  /* 0x0000001700047c82 */ /* 0x000fe20008000000 */
[----:B------:R-:W-:Y:S02]  /*2470*/  UIMAD.WIDE.U32 UR18, UR38, UR12, URZ ;  /* 0x0000000c261272a5 */ /* 0x000fe4000f8e00ff */
[----:B------:R-:W-:-:S03]  /*2480*/  UIMAD.WIDE.U32 UR22, UR8, UR10, URZ ;  /* 0x0000000a081672a5 */ /* 0x000fc6000f8e00ff */
[----:B------:R-:W-:Y:S01]  /*2490*/  UMOV UR16, UR17 ;  /* 0x0000001100107c82 */ /* 0x000fe20008000000 */
[----:B------:R-:W-:Y:S02]  /*24a0*/  USHF.R.U32.HI UR4, URZ, UR29, UR4 ;  /* 0x0000001dff047299 */ /* 0x000fe40008011604 */
[----:B------:R-:W-:Y:S01]  /*24b0*/  @UP3 USHF.R.U32.HI UR7, URZ, UR11, UR16 ;  /* 0x0000000bff073299 */ /* 0x000fe20008011610 */
[----:B------:R-:W-:Y:S01]  /*24c0*/  UMOV UR18, UR19 ;  /* 0x0000001300127c82 */ /* 0x000fe20008000000 */
[----:B------:R-:W-:Y:S01]  /*24d0*/  UMOV UR22, UR23 ;  /* 0x0000001700167c82 */ /* 0x000fe20008000000 */
[----:B------:R-:W-:Y:S02]  /*24e0*/  USHF.R.U32.HI UR13, URZ, UR13, UR18 ;  /* 0x0000000dff0d7299 */ /* 0x000fe40008011612 */
[----:B------:R-:W-:Y:S02]  /*24f0*/  USEL UR4, UR37, UR4, !UP0 ;  /* 0x0000000425047287 */ /* 0x000fe4000c000000 */
[----:B------:R-:W-:-:S02]  /*2500*/  @UP3 USHF.R.U32.HI UR8, URZ, UR11, UR22 ;  /* 0x0000000bff083299 */ /* 0x000fc40008011616 */
[----:B------:R-:W-:Y:S02]  /*2510*/  UIMAD UR9, UR42, UR7, URZ ;  /* 0x000000072a0972a4 */ /* 0x000fe4000f8e02ff */
[----:B------:R-:W-:Y:S02]  /*2520*/  USEL UR7, UR38, UR13, !UP2 ;  /* 0x0000000d26077287 */ /* 0x000fe4000d000000 */
[----:B------:R-:W-:Y:S02]  /*2530*/  UIMAD UR12, UR42, UR8, URZ ;  /* 0x000000082a0c72a4 */ /* 0x000fe4000f8e02ff */
[----:B------:R-:W-:Y:S02]  /*2540*/  UISETP.GE.AND UP0, UPT, UR4, UR9, UPT ;  /* 0x000000090400728c */ /* 0x000fe4000bf06270 */
[----:B------:R-:W-:Y:S02]  /*2550*/  UIMAD.WIDE.U32 UR16, UR4, UR10, URZ ;  /* 0x0000000a041072a5 */ /* 0x000fe4000f8e00ff */
[----:B------:R-:W-:-:S02]  /*2560*/  UISETP.GE.OR UP0, UPT, UR7, UR12, UP0 ;  /* 0x0000000c0700728c */ /* 0x000fc40008706670 */
        /* <DEDUP_REMOVED lines=19> */
.L_x_40:
[----:B------:R-:W2:Y:S02]  /*26a0*/  LDCU UR4, c[0x0][0xb30] ;  /* 0x00016600ff0477ac */ /* 0x000ea40008000800 */
[----:B--2---:R-:W-:-:S09]  /*26b0*/  UISETP.NE.AND UP0, UPT, UR4, 0x1, UPT ;  /* 0x000000010400788c */ /* 0x004fd2000bf05270 */
[----:B------:R-:W-:Y:S05]  /*26c0*/  BRA.U UP0, `(.L_x_41) ;  /* 0x0000000100447547 */ /* 0x000fea000b800000 */
        /* <DEDUP_REMOVED lines=17> */
.L_x_41:
[----:B------:R-:W-:Y:S01]  /*27e0*/  VIADD R11, R11, 0x1 ;  /* 0x000000010b0b7836 */ /* 0x000fe20000000000 */
[----:B------:R-:W-:Y:S02]  /*27f0*/  R2UR UR7, R77 ;  /* 0x000000004d0772ca */ /* 0x000fe400000e0000 */
[----:B------:R-:W-:Y:S02]  /*2800*/  R2UR UR4, R76 ;  /* 0x000000004c0472ca */ /* 0x000fe400000e0000 */
[C---:B------:R-:W-:Y:S02]  /*2810*/  ISETP.NE.AND P0, PT, R11.reuse, 0x2, PT ;  /* 0x000000020b00780c */ /* 0x040fe40003f05270 */
[----:B------:R-:W-:Y:S02]  /*2820*/  PLOP3.LUT P1, PT, PT, PT, PT, 0x80, 0x8 ;  /* 0x000000000008781c */ /* 0x000fe40003f2f070 */
[----:B-1----:R-:W-:Y:S02]  /*2830*/  SEL R0, RZ, 0x1, P0 ;  /* 0x00000001ff007807 */ /* 0x002fe40000000000 */
[----:B------:R-:W-:-:S02]  /*2840*/  SEL R11, R11, RZ, P0 ;  /* 0x000000ff0b0b7207 */ /* 0x000fc40000000000 */
[----:B------:R-:W-:Y:S01]  /*2850*/  LOP3.LUT R10, R10, R0, RZ, 0x3c, !PT ;  /* 0x000000000a0a7212 */ /* 0x000fe200078e3cff */
[----:B------:R-:W-:Y:S02]  /*2860*/  UIADD3 UR16, UPT, UPT, UR38, UR7, URZ ;  /* 0x0000000726107290 */ /* 0x000fe4000fffe0ff */
[----:B------:R-:W-:Y:S01]  /*2870*/  UIADD3 UR20, UPT, UPT, UR37, UR4, URZ ;  /* 0x0000000425147290 */ /* 0x000fe2000fffe0ff */
[----:B------:R-:W-:Y:S11]  /*2880*/  BRA.U UP1, `(.L_x_42) ;  /* 0xfffffff101307547 */ /* 0x000ff6000b83ffff */
[----:B------:R-:W-:Y:S01]  /*2890*/  UIADD3 UR6, UPT, UPT, UR6, 0x18, URZ ;  /* 0x0000001806067890 */ /* 0x000fe2000fffe0ff */
[----:B------:R-:W-:-:S03]  /*28a0*/  SHF.L.U32 R2, R12, 0x1f, RZ ;  /* 0x0000001f0c027819 */ /* 0x000fc600000006ff */
[----:B------:R-:W-:-:S09]  /*28b0*/  ULEA UR4, UR5, UR6, 0x3 ;  /* 0x0000000605047291 */ /* 0x000fd2000f8e18ff */
[----:B------:R-:W1:Y:S02]  /*28c0*/  SYNCS.PHASECHK.TRANS64.TRYWAIT P0, [UR4], R2 ;  /* 0x00000002ff0075a7 */ /* 0x000e640008001104 */
[----:B-1----:R-:W-:Y:S05]  /*28d0*/  @!P0 BRA `(.L_x_43) ;  /* 0x00000070002c8947 */ /* 0x002fea0003800000 */
.L_x_136:
[----:B------:R-:W-:-:S04]  /*28e0*/  UIADD3 UR4, UPT, UPT, UR5, 0x1, URZ ;  /* 0x0000000105047890 */ /* 0x000fc8000fffe0ff */
[----:B------:R-:W-:-:S04]  /*28f0*/  UISETP.NE.AND UP0, UPT, UR4, 0x3, UPT ;  /* 0x000000030400788c */ /* 0x000fc8000bf05270 */
[----:B------:R-:W-:Y:S02]  /*2900*/  USEL UR7, URZ, 0x1, UP0 ;  /* 0x00000001ff077887 */ /* 0x000fe40008000000 */
[----:B------:R-:W-:-:S04]  /*2910*/  USEL UR4, UR4, URZ, UP0 ;  /* 0x000000ff04047287 */ /* 0x000fc80008000000 */
[----:B------:R-:W-:Y:S01]  /*2920*/  ULEA UR5, UR4, UR6, 0x3 ;  /* 0x0000000604057291 */ /* 0x000fe2000f8e18ff */
[----:B------:R-:W-:-:S04]  /*2930*/  LOP3.LUT R12, R12, UR7, RZ, 0x3c, !PT ;  /* 0x000000070c0c7c12 */ /* 0x000fc8000f8e3cff */
[----:B-1----:R-:W-:-:S04]  /*2940*/  SHF.L.U32 R2, R12, 0x1f, RZ ;  /* 0x0000001f0c027819 */ /* 0x002fc800000006ff */
[----:B------:R-:W1:Y:S02]  /*2950*/  SYNCS.PHASECHK.TRANS64.TRYWAIT P0, [UR5], R2 ;  /* 0x00000002ff0075a7 */ /* 0x000e640008001105 */
[----:B-1----:R-:W-:Y:S05]  /*2960*/  @!P0 BRA `(.L_x_44) ;  /* 0x0000007000208947 */ /* 0x002fea0003800000 */
.L_x_138:
[----:B------:R-:W-:-:S04]  /*2970*/  UIADD3 UR4, UPT, UPT, UR4, 0x1, URZ ;  /* 0x0000000104047890 */ /* 0x000fc8000fffe0ff */
[----:B------:R-:W-:-:S04]  /*2980*/  UISETP.NE.AND UP0, UPT, UR4, 0x3, UPT ;  /* 0x000000030400788c */ /* 0x000fc8000bf05270 */
[----:B------:R-:W-:Y:S02]  /*2990*/  USEL UR5, URZ, 0x1, UP0 ;  /* 0x00000001ff057887 */ /* 0x000fe40008000000 */
[----:B------:R-:W-:-:S04]  /*29a0*/  USEL UR4, UR4, URZ, UP0 ;  /* 0x000000ff04047287 */ /* 0x000fc80008000000 */
[----:B------:R-:W-:Y:S01]  /*29b0*/  ULEA UR4, UR4, UR6, 0x3 ;  /* 0x0000000604047291 */ /* 0x000fe2000f8e18ff */
[----:B-1----:R-:W-:-:S04]  /*29c0*/  LOP3.LUT R2, R12, UR5, RZ, 0x3c, !PT ;  /* 0x000000050c027c12 */ /* 0x002fc8000f8e3cff */
[----:B------:R-:W-:Y:S01]  /*29d0*/  SHF.L.U32 R2, R2, 0x1f, RZ ;  /* 0x0000001f02027819 */ /* 0x000fe200000006ff */
[----:B------:R-:W-:-:S07]  /*29e0*/  IMAD.U32 R0, RZ, RZ, UR4 ;  /* 0x00000004ff007e24 */ /* 0x000fce000f8e00ff */
.L_x_45:
[----:B-1----:R1:W2:Y:S02]  /*29f0*/  SYNCS.PHASECHK.TRANS64.TRYWAIT P0, [R0+URZ], R2 ;  /* 0x00000002000075a7 */ /* 0x0022a400080011ff */
[----:B--2---:R-:W-:Y:S05]  /*2a00*/  @!P0 NANOSLEEP.SYNCS 0x989680 ;  /* 0x009896800000895d */ /* 0x004fea0003900000 */
[----:B------:R-:W2:Y:S02]  /*2a10*/  @!P0 SYNCS.PHASECHK.TRANS64 P0, [R0+URZ], R2 ;  /* 0x00000002000085a7 */ /* 0x000ea400080010ff */
[----:B--2---:R-:W-:Y:S05]  /*2a20*/  @P0 EXIT ;  /* 0x000000000000094d */ /* 0x004fea0003800000 */
[----:B------:R-:W-:Y:S05]  /*2a30*/  BRA `(.L_x_45) ;  /* 0xfffffffc00ec7947 */ /* 0x000fea000383ffff */
.L_x_22:
[----:B------:R-:W-:-:S04]  /*2a40*/  UISETP.NE.AND UP0, UPT, UR45, URZ, UPT ;  /* 0x000000ff2d00728c */ /* 0x000fc8000bf05270 */
[----:B------:R-:W-:-:S09]  /*2a50*/  UISETP.NE.OR UP0, UPT, UR17, 0x1, UP0 ;  /* 0x000000011100788c */ /* 0x000fd20008705670 */
[----:B------:R-:W-:Y:S05]  /*2a60*/  BRA.U UP0, `(.L_x_46) ;  /* 0x0000000500487547 */ /* 0x000fea000b800000 */
[----:B------:R-:W-:Y:S01]  /*2a70*/  ISETP.GE.U32.AND P2, PT, R0, 0x4, PT ;  /* 0x000000040000780c */ /* 0x000fe20003f46070 */
[----:B------:R-:W-:Y:S01]  /*2a80*/  IMAD.MOV.U32 R12, RZ, RZ, 0x1 ;  /* 0x00000001ff0c7424 */ /* 0x000fe200078e00ff */
[----:B------:R-:W-:Y:S02]  /*2a90*/  CS2R R10, SRZ ;  /* 0x00000000000a7805 */ /* 0x000fe4000001ff00 */
[----:B------:R-:W-:Y:S01]  /*2aa0*/  CS2R R8, SRZ ;  /* 0x0000000000087805 */ /* 0x000fe2000001ff00 */
[----:B------:R-:W-:Y:S01]  /*2ab0*/  UMOV UR6, 0x400 ;  /* 0x0000040000067882 */ /* 0x000fe20000000000 */
[----:B------:R-:W-:Y:S01]  /*2ac0*/  UMOV UR5, URZ ;  /* 0x000000ff00057c82 */ /* 0x000fe20008000000 */
[----:B------:R-:W-:-:S12]  /*2ad0*/  ULEA UR6, UR45, UR6, 0x18 ;  /* 0x000000062d067291 */ /* 0x000fd8000f8ec0ff */
.L_x_50:
[----:B------:R-:W-:Y:S02]  /*2ae0*/  LEA R2, R8, UR6, 0x3 ;  /* 0x0000000608027c11 */ /* 0x000fe4000f8e18ff */
[----:B------:R-:W-:-:S03]  /*2af0*/  SHF.L.U32 R4, R9, 0x1f, RZ ;  /* 0x0000001f09047819 */ /* 0x000fc600000006ff */
[----:B------:R-:W-:Y:S01]  /*2b00*/  VIADD R5, R2, 0xf0 ;  /* 0x000000f002057836 */ /* 0x000fe20000000000 */
[----:B------:R-:W2:Y:S02]  /*2b10*/  SYNCS.PHASECHK.TRANS64.TRYWAIT P0, [R2+URZ+0xe0], R4 ;  /* 0x0000e004020075a7 */ /* 0x000ea400080011ff */
[----:B--2---:R-:W-:Y:S05]  /*2b20*/  @!P0 BRA `(.L_x_47) ;  /* 0x0000006c00c88947 */ /* 0x004fea0003800000 */
.L_x_139:
[----:B------:R-:W-:Y:S01]  /*2b30*/  ULEA UR4, UR5, UR6, 0x3 ;  /* 0x0000000605047291 */ /* 0x000fe2000f8e18ff */
[----:B--2---:R-:W-:Y:S01]  /*2b40*/  PRMT R2, RZ, 0x654, R5 ;  /* 0x00000654ff027816 */ /* 0x004fe20000000005 */
[----:B------:R-:W-:Y:S01]  /*2b50*/  @!P2 IMAD.MOV.U32 R4, RZ, RZ, 0x10 ;  /* 0x00000010ff04a424 */ /* 0x000fe200078e00ff */
[----:B------:R-:W-:Y:S01]  /*2b60*/  SHF.L.U32 R5, R12, 0x1f, RZ ;  /* 0x0000001f0c057819 */ /* 0x000fe200000006ff */
[----:B------:R-:W-:Y:S01]  /*2b70*/  UIADD3 UR7, UPT, UPT, UR4, 0x80, URZ ;  /* 0x0000008004077890 */ /* 0x000fe2000fffe0ff */
[----:B------:R2:W-:Y:S05]  /*2b80*/  SYNCS.ARRIVE.TRANS64.RED.A1T0 RZ, [R2+URZ], RZ ;  /* 0x000000ff02ff79a7 */ /* 0x0005ea00081004ff */
[----:B------:R-:W-:Y:S01]  /*2b90*/  IMAD.U32 R6, RZ, RZ, UR7 ;  /* 0x00000007ff067e24 */ /* 0x000fe2000f8e00ff */
[----:B------:R-:W3:Y:S04]  /*2ba0*/  SYNCS.PHASECHK.TRANS64.TRYWAIT P0, [UR4+0x90], R5 ;  /* 0x00009005ff0075a7 */ /* 0x000ee80008001104 */
[----:B------:R-:W-:Y:S01]  /*2bb0*/  PRMT R6, R0, 0x654, R6 ;  /* 0x0000065400067816 */ /* 0x000fe20000000006 */
[----:B--23--:R-:W-:Y:S06]  /*2bc0*/  @!P0 BRA `(.L_x_48) ;  /* 0x0000006c00b48947 */ /* 0x00cfec0003800000 */
.L_x_141:
[----:B------:R-:W-:Y:S01]  /*2bd0*/  ULEA UR8, UR5, UR6, 0x4 ;  /* 0x0000000605087291 */ /* 0x000fe2000f8e20ff */
[----:B------:R-:W-:Y:S01]  /*2be0*/  SEL R3, R6, R3, !P2 ;  /* 0x0000000306037207 */ /* 0x000fe20005000000 */
[----:B------:R-:W-:Y:S01]  /*2bf0*/  UIADD3 UR9, UPT, UPT, UR4, 0x80, URZ ;  /* 0x0000008004097890 */ /* 0x000fe2000fffe0ff */
[----:B--2---:R-:W-:Y:S01]  /*2c00*/  LEA R2, R11, UR6, 0x3 ;  /* 0x000000060b027c11 */ /* 0x004fe2000f8e18ff */
[----:B------:R-:W-:Y:S01]  /*2c10*/  UIADD3 UR8, UPT, UPT, UR8, 0x110, URZ ;  /* 0x0000011008087890 */ /* 0x000fe2000fffe0ff */
[----:B------:R2:W-:Y:S01]  /*2c20*/  @!P2 SYNCS.ARRIVE.TRANS64.RED RZ, [R3+URZ], R4 ;  /* 0x0000000403ffa9a7 */ /* 0x0005e200080004ff */
[----:B------:R-:W-:Y:S01]  /*2c30*/  UIADD3 UR4, UPT, UPT, UR5, 0x1, URZ ;  /* 0x0000000105047890 */ /* 0x000fe2000fffe0ff */
[----:B------:R-:W-:-:S03]  /*2c40*/  VIADD R8, R8, 0x1 ;  /* 0x0000000108087836 */ /* 0x000fc60000000000 */
[----:B------:R-:W-:Y:S02]  /*2c50*/  UISETP.NE.AND UP0, UPT, UR4, 0x2, UPT ;  /* 0x000000020400788c */ /* 0x000fe4000bf05270 */
[----:B------:R-:W-:Y:S01]  /*2c60*/  ISETP.NE.AND P0, PT, R8, 0x2, PT ;  /* 0x000000020800780c */ /* 0x000fe20003f05270 */
[----:B------:R-:W-:Y:S06]  /*2c70*/  UGETNEXTWORKID.BROADCAST [UR8], [UR9] ;  /* 0x00000000080073ca */ /* 0x000fec0008000100 */
[----:B------:R-:W-:Y:S02]  /*2c80*/  USEL UR7, URZ, 0x1, UP0 ;  /* 0x00000001ff077887 */ /* 0x000fe40008000000 */
[----:B------:R-:W-:-:S04]  /*2c90*/  USEL UR5, UR4, URZ, UP0 ;  /* 0x000000ff04057287 */ /* 0x000fc80008000000 */
[----:B------:R-:W-:Y:S02]  /*2ca0*/  LOP3.LUT R12, R12, UR7, RZ, 0x3c, !PT ;  /* 0x000000070c0c7c12 */ /* 0x000fe4000f8e3cff */
[----:B--2---:R-:W-:-:S04]  /*2cb0*/  SHF.L.U32 R4, R10, 0x1f, RZ ;  /* 0x0000001f0a047819 */ /* 0x004fc800000006ff */
[----:B------:R-:W2:Y:S02]  /*2cc0*/  SYNCS.PHASECHK.TRANS64.TRYWAIT P1, [R2+URZ+0x80], R4 ;  /* 0x00008004020075a7 */ /* 0x000ea400080211ff */
[----:B--2---:R-:W-:Y:S05]  /*2cd0*/  @!P1 BRA `(.L_x_49) ;  /* 0x0000006c00889947 */ /* 0x004fea0003800000 */
.L_x_142:
[C---:B--2---:R-:W-:Y:S01]  /*2ce0*/  LEA R4, R11.reuse, UR6, 0x4 ;  /* 0x000000060b047c11 */ /* 0x044fe2000f8e20ff */
[----:B------:R-:W-:Y:S01]  /*2cf0*/  VIADD R2, R2, 0x90 ;  /* 0x0000009002027836 */ /* 0x000fe20000000000 */
[----:B------:R-:W-:Y:S01]  /*2d00*/  SEL R8, R8, RZ, P0 ;  /* 0x000000ff08087207 */ /* 0x000fe20000000000 */
[----:B------:R-:W-:-:S03]  /*2d10*/  VIADD R11, R11, 0x1 ;  /* 0x000000010b0b7836 */ /* 0x000fc60000000000 */
[----:B------:R-:W2:Y:S01]  /*2d20*/  LDS.128 R4, [R4+0x110] ;  /* 0x0001100004047984 */ /* 0x000ea20000000c00 */
[----:B------:R-:W-:Y:S02]  /*2d30*/  PRMT R2, RZ, 0x654, R2 ;  /* 0x00000654ff027816 */ /* 0x000fe40000000002 */
[C---:B------:R-:W-:Y:S01]  /*2d40*/  ISETP.NE.AND P1, PT, R11.reuse, 0x2, PT ;  /* 0x000000020b00780c */ /* 0x040fe20003f25270 */
[----:B------:R-:W-:Y:S01]  /*2d50*/  @!PT LDS RZ, [RZ] ;  /* 0x00000000fffff984 */ /* 0x000fe20000000800 */
[----:B------:R-:W-:Y:S01]  /*2d60*/  @!PT LDS RZ, [RZ] ;  /* 0x00000000fffff984 */ /* 0x000fe20000000800 */
[----:B------:R-:W-:Y:S01]  /*2d70*/  @!PT LDS RZ, [RZ] ;  /* 0x00000000fffff984 */ /* 0x000fe20000000800 */
[----:B------:R-:W-:Y:S01]  /*2d80*/  @!PT LDS RZ, [RZ] ;  /* 0x00000000fffff984 */ /* 0x000fe20000000800 */
[----:B------:R3:W-:Y:S06]  /*2d90*/  MEMBAR.ALL.CTA ;  /* 0x0000000000007992 */ /* 0x0007ec0000008000 */
[----:B---3--:R-:W3:Y:S01]  /*2da0*/  FENCE.VIEW.ASYNC.S ;  /* 0x00000000000073c6 */ /* 0x008ee20000000000 */
[----:B------:R-:W-:Y:S01]  /*2db0*/  SEL R11, R11, RZ, P1 ;  /* 0x000000ff0b0b7207 */ /* 0x000fe20000800000 */
[----:B---3--:R3:W-:Y:S01]  /*2dc0*/  SYNCS.ARRIVE.TRANS64.RED.A1T0 RZ, [R2+URZ], RZ ;  /* 0x000000ff02ff79a7 */ /* 0x0087e200081004ff */
[----:B--2---:R-:W-:-:S02]  /*2dd0*/  LOP3.LUT P3, RZ, R6, 0x1, RZ, 0xc0, !PT ;  /* 0x0000000106ff7812 */ /* 0x004fc4000786c0ff */
[----:B------:R-:W-:-:S04]  /*2de0*/  SEL R4, RZ, 0x1, P1 ;  /* 0x00000001ff047807 */ /* 0x000fc80000800000 */
[----:B------:R-:W-:Y:S02]  /*2df0*/  LOP3.LUT R10, R10, R4, RZ, 0x3c, !PT ;  /* 0x000000040a0a7212 */ /* 0x000fe400078e3cff */
[----:B---3--:R-:W-:-:S04]  /*2e00*/  SEL R2, RZ, 0x1, P0 ;  /* 0x00000001ff027807 */ /* 0x008fc80000000000 */
[----:B------:R-:W-:Y:S01]  /*2e10*/  LOP3.LUT R9, R9, R2, RZ, 0x3c, !PT ;  /* 0x0000000209097212 */ /* 0x000fe200078e3cff */
[----:B------:R-:W-:Y:S06]  /*2e20*/  @P3 BRA `(.L_x_50) ;  /* 0xfffffffc002c3947 */ /* 0x000fec000383ffff */
[----:B------:R-:W-:Y:S01]  /*2e30*/  ULEA UR4, UR5, UR6, 0x3 ;  /* 0x0000000605047291 */ /* 0x000fe2000f8e18ff */
[----:B------:R-:W-:-:S08]  /*2e40*/  SHF.L.U32 R2, R12, 0x1f, RZ ;  /* 0x0000001f0c027819 */ /* 0x000fd000000006ff */
[----:B------:R-:W2:Y:S02]  /*2e50*/  SYNCS.PHASECHK.TRANS64 P0, [UR4+0x90], R2 ;  /* 0x00009002ff0075a7 */ /* 0x000ea40008001004 */
[----:B--2---:R-:W-:Y:S05]  /*2e60*/  @P0 BRA `(.L_x_51) ;  /* 0x0000000000080947 */ /* 0x004fea0003800000 */
[----:B------:R-:W2:Y:S02]  /*2e70*/  SYNCS.PHASECHK.TRANS64.TRYWAIT P0, [UR4+0x90], R2 ;  /* 0x00009002ff0075a7 */ /* 0x000ea40008001104 */
[----:B--2---:R-:W-:Y:S05]  /*2e80*/  @!P0 BRA `(.L_x_52) ;  /* 0x0000006c00308947 */ /* 0x004fea0003800000 */
.L_x_51:
[----:B------:R-:W-:-:S04]  /*2e90*/  UIADD3 UR7, UPT, UPT, UR5, 0x1, URZ ;  /* 0x0000000105077890 */ /* 0x000fc8000fffe0ff */
[----:B------:R-:W-:-:S04]  /*2ea0*/  UISETP.NE.AND UP0, UPT, UR7, 0x2, UPT ;  /* 0x000000020700788c */ /* 0x000fc8000bf05270 */
[----:B------:R-:W-:Y:S02]  /*2eb0*/  USEL UR8, URZ, 0x1, UP0 ;  /* 0x00000001ff087887 */ /* 0x000fe40008000000 */
[----:B------:R-:W-:-:S04]  /*2ec0*/  USEL UR7, UR7, URZ, UP0 ;  /* 0x000000ff07077287 */ /* 0x000fc80008000000 */
[----:B------:R-:W-:Y:S01]  /*2ed0*/  ULEA UR7, UR7, UR6, 0x3 ;  /* 0x0000000607077291 */ /* 0x000fe2000f8e18ff */
[----:B--2---:R-:W-:-:S04]  /*2ee0*/  LOP3.LUT R2, R12, UR8, RZ, 0x3c, !PT ;  /* 0x000000080c027c12 */ /* 0x004fc8000f8e3cff */
[----:B------:R-:W-:-:S04]  /*2ef0*/  SHF.L.U32 R0, R2, 0x1f, RZ ;  /* 0x0000001f02007819 */ /* 0x000fc800000006ff */
[----:B------:R-:W2:Y:S02]  /*2f00*/  SYNCS.PHASECHK.TRANS64 P0, [UR7+0x90], R0 ;  /* 0x00009000ff0075a7 */ /* 0x000ea40008001007 */
[----:B-12---:R-:W-:Y:S05]  /*2f10*/  @P0 EXIT ;  /* 0x000000000000094d */ /* 0x006fea0003800000 */
[----:B------:R-:W-:Y:S02]  /*2f20*/  SHF.L.U32 R2, R2, 0x1f, RZ ;  /* 0x0000001f02027819 */ /* 0x000fe400000006ff */
[----:B------:R-:W-:-:S07]  /*2f30*/  MOV R0, UR7 ;  /* 0x0000000700007c02 */ /* 0x000fce0008000f00 */
.L_x_53:
[----:B-1----:R1:W2:Y:S02]  /*2f40*/  SYNCS.PHASECHK.TRANS64.TRYWAIT P0, [R0+URZ+0x90], R2 ;  /* 0x00009002000075a7 */ /* 0x0022a400080011ff */
[----:B--2---:R-:W-:Y:S05]  /*2f50*/  @!P0 NANOSLEEP.SYNCS 0x989680 ;  /* 0x009896800000895d */ /* 0x004fea0003900000 */
[----:B------:R-:W2:Y:S02]  /*2f60*/  @!P0 SYNCS.PHASECHK.TRANS64 P0, [R0+URZ+0x90], R2 ;  /* 0x00009002000085a7 */ /* 0x000ea400080010ff */
[----:B--2---:R-:W-:Y:S05]  /*2f70*/  @P0 EXIT ;  /* 0x000000000000094d */ /* 0x004fea0003800000 */
[----:B------:R-:W-:Y:S05]  /*2f80*/  BRA `(.L_x_53) ;  /* 0xfffffffc00ec7947 */ /* 0x000fea000383ffff */
.L_x_46:
[----:B------:R-:W-:Y:S05]  /*2f90*/  BRA.U UP4, `(.L_x_54) ;  /* 0x0000000d04d47547 */ /* 0x000fea000b800000 */
[----:B------:R-:W-:Y:S01]  /*2fa0*/  UMOV UR4, 0x40 ;  /* 0x0000004000047882 */ /* 0x000fe20000000000 */
[----:B------:R-:W-:Y:S01]  /*2fb0*/  NOP ;  /* 0x0000000000007918 */ /* 0x000fe20000000000 */
[----:B------:R-:W-:Y:S01]  /*2fc0*/  ULEA UR5, UR45, UR4, 0x18 ;  /* 0x000000042d057291 */ /* 0x000fe2000f8ec0ff */
[----:B------:R-:W-:Y:S02]  /*2fd0*/  UMOV UR6, 0x400 ;  /* 0x0000040000067882 */ /* 0x000fe40000000000 */
[----:B------:R-:W-:-:S06]  /*2fe0*/  ULEA UR6, UR45, UR6, 0x18 ;  /* 0x000000062d067291 */ /* 0x000fcc000f8ec0ff */
[----:B------:R-:W2:Y:S02]  /*2ff0*/  LDS.U8 R0, [UR5+0x1c] ;  /* 0x00001c05ff007984 */ /* 0x000ea40008000000 */
[----:B--2---:R-:W-:-:S13]  /*3000*/  ISETP.NE.AND P0, PT, R0, RZ, PT ;  /* 0x000000ff0000720c */ /* 0x004fda0003f05270 */
[----:B------:R-:W-:Y:S05]  /*3010*/  @P0 BRA `(.L_x_55) ;  /* 0x0000000000580947 */ /* 0x000fea0003800000 */
[----:B------:R-:W-:-:S13]  /*3020*/  ELECT P0, URZ, PT ;  /* 0x0000000000ff782f */ /* 0x000fda0003800000 */
[----:B------:R-:W-:Y:S05]  /*3030*/  @!P0 BRA `(.L_x_56) ;  /* 0x0000000000608947 */ /* 0x000fea0003800000 */
[----:B------:R-:W-:Y:S01]  /*3040*/  UMOV UR4, 0x10 ;  /* 0x0000001000047882 */ /* 0x000fe20000000000 */
[----:B------:R-:W-:Y:S01]  /*3050*/  HFMA2 R0, -RZ, RZ, 0, 5.9604644775390625e-08 ;  /* 0x00000001ff007431 */ /* 0x000fe200000001ff */
[----:B------:R-:W-:-:S03]  /*3060*/  MOV R3, 0xffff ;  /* 0x0000ffff00037802 */ /* 0x000fc60000000f00 */
[----:B------:R-:W-:Y:S04]  /*3070*/  DEPBAR.LE SB2, 0x36 ;  /* 0x0000ad800000791a */ /* 0x000fe80000000000 */
[----:B------:R-:W2:Y:S02]  /*3080*/  UTCATOMSWS.FIND_AND_SET.ALIGN UP0, UR4, UR4 ;  /* 0x00000004000475e3 */ /* 0x000ea40008000800 */
[----:B--2---:R-:W-:Y:S01]  /*3090*/  MOV R4, UR4 ;  /* 0x0000000400047c02 */ /* 0x004fe20008000f00 */
[----:B------:R-:W-:Y:S06]  /*30a0*/  BRA.U UP0, `(.L_x_57) ;  /* 0x0000000100187547 */ /* 0x000fec000b800000 */
.L_x_58:
[----:B------:R-:W-:Y:S05]  /*30b0*/  NANOSLEEP 0x64 ;  /* 0x000000640000795d */ /* 0x000fea0003800000 */
[----:B------:R-:W-:-:S05]  /*30c0*/  UMOV UR4, 0x10 ;  /* 0x0000001000047882 */ /* 0x000fca0000000000 */
[----:B------:R-:W-:Y:S04]  /*30d0*/  DEPBAR.LE SB2, 0x36 ;  /* 0x0000ad800000791a */ /* 0x000fe80000000000 */
[----:B------:R-:W2:Y:S02]  /*30e0*/  UTCATOMSWS.FIND_AND_SET.ALIGN UP0, UR4, UR4 ;  /* 0x00000004000475e3 */ /* 0x000ea40008000800 */
[----:B--2---:R-:W-:Y:S01]  /*30f0*/  MOV R4, UR4 ;  /* 0x0000000400047c02 */ /* 0x004fe20008000f00 */
[----:B------:R-:W-:Y:S05]  /*3100*/  BRA.U !UP0, `(.L_x_58) ;  /* 0xfffffffd08e87547 */ /* 0x000fea000b83ffff */
.L_x_57:
[-C--:B------:R-:W-:Y:S02]  /*3110*/  SHF.L.U32 R3, R3, R4.reuse, RZ ;  /* 0x0000000403037219 */ /* 0x080fe400000006ff */
[----:B------:R-:W-:Y:S01]  /*3120*/  SHF.L.U32 R0, R0, R4, RZ ;  /* 0x0000000400007219 */ /* 0x000fe200000006ff */
[----:B------:R-:W-:Y:S02]  /*3130*/  IMAD.SHL.U32 R4, R4, 0x20, RZ ;  /* 0x0000002004047824 */ /* 0x000fe400078e00ff */
[----:B------:R2:W-:Y:S04]  /*3140*/  ATOMS.OR RZ, [UR5+0x14], R3 ;  /* 0x00001403ffff798c */ /* 0x0005e8000b000005 */
[----:B------:R2:W-:Y:S04]  /*3150*/  ATOMS.OR RZ, [UR5+0x18], R0 ;  /* 0x00001800ffff798c */ /* 0x0005e8000b000005 */
[----:B------:R2:W-:Y:S01]  /*3160*/  STS [UR6+0x130], R4 ;  /* 0x00013004ff007988 */ /* 0x0005e20008000806 */
[----:B------:R-:W-:Y:S05]  /*3170*/  BRA `(.L_x_56) ;  /* 0x0000000000107947 */ /* 0x000fea0003800000 */
.L_x_55:
[----:B------:R-:W-:Y:S02]  /*3180*/  MOV R0, 0xffffffff ;  /* 0xffffffff00007802 */ /* 0x000fe40000000f00 */
[----:B------:R-:W-:-:S03]  /*3190*/  MOV R4, 0x31c0 ;  /* 0x000031c000047802 */ /* 0x000fc60000000f00 */
[----:B------:R2:W-:Y:S04]  /*31a0*/  STS [UR6+0x130], R0 ;  /* 0x00013000ff007988 */ /* 0x0005e80008000806 */
[----:B-12--5:R-:W-:Y:S05]  /*31b0*/  CALL.REL.NOINC `($__internal_1_$__cuda_sm10x_tcgen05_guardrail_trap_phase_invalid_during_alloc) ;  /* 0x0000007000787944 */ /* 0x026fea0003c00000 */
.L_x_56:
[----:B------:R-:W-:Y:S05]  /*31c0*/  WARPSYNC.ALL ;  /* 0x0000000000007948 */ /* 0x000fea0003800000 */
[----:B------:R-:W3:Y:S01]  /*31d0*/  S2UR UR4, SR_CgaCtaId ;  /* 0x00000000000479c3 */ /* 0x000ee20000008800 */
[----:B------:R-:W-:Y:S01]  /*31e0*/  UMOV UR26, 0x400 ;  /* 0x00000400001a7882 */ /* 0x000fe20000000000 */
[----:B------:R-:W-:-:S06]  /*31f0*/  NOP ;  /* 0x0000000000007918 */ /* 0x000fcc0000000000 */
[----:B------:R-:W-:Y:S06]  /*3200*/  BAR.ARV 0x6, 0xa0 ;  /* 0x0182800000007b1d */ /* 0x000fec0000002000 */
[----:B------:R-:W4:Y:S01]  /*3210*/  LDCU UR5, c[0x0][0x38c] ;  /* 0x00007180ff0577ac */ /* 0x000f220008000800 */
[----:B------:R-:W-:Y:S01]  /*3220*/  LOP3.LUT R2, R2, 0xffff, RZ, 0xc0, !PT ;  /* 0x0000ffff02027812 */ /* 0x000fe200078ec0ff */
[----:B------:R-:W-:Y:S01]  /*3230*/  IMAD.MOV.U32 R11, RZ, RZ, 0x1 ;  /* 0x00000001ff0b7424 */ /* 0x000fe200078e00ff */
[----:B------:R-:W-:Y:S01]  /*3240*/  CS2R R8, SRZ ;  /* 0x0000000000087805 */ /* 0x000fe2000001ff00 */
[----:B------:R-:W1:Y:S01]  /*3250*/  LDCU UR7, c[0x0][0x38c] ;  /* 0x00007180ff0777ac */ /* 0x000e620008000800 */
[----:B------:R-:W-:Y:S01]  /*3260*/  R2UR UR27, R2 ;  /* 0x00000000021b72ca */ /* 0x000fe200000e0000 */
[----:B------:R-:W-:Y:S01]  /*3270*/  IMAD.MOV.U32 R10, RZ, RZ, RZ ;  /* 0x000000ffff0a7224 */ /* 0x000fe200078e00ff */
[----:B------:R-:W-:Y:S01]  /*3280*/  UMOV UR30, URZ ;  /* 0x000000ff001e7c82 */ /* 0x000fe20008000000 */
[----:B------:R-:W-:Y:S01]  /*3290*/  UMOV UR24, URZ ;  /* 0x000000ff00187c82 */ /* 0x000fe20008000000 */
[----:B---3--:R-:W-:Y:S01]  /*32a0*/  ULEA UR26, UR4, UR26, 0x18 ;  /* 0x0000001a041a7291 */ /* 0x008fe2000f8ec0ff */
[----:B------:R-:W-:Y:S01]  /*32b0*/  UMOV UR38, 0x0 ;  /* 0x0000000000267882 */ /* 0x000fe20000000000 */
[----:B------:R-:W-:-:S02]  /*32c0*/  UMOV UR39, 0x44004a0 ;  /* 0x044004a000277882 */ /* 0x000fc40000000000 */
[----:B------:R-:W-:Y:S02]  /*32d0*/  UIADD3 UR4, UPT, UPT, UR26, 0x6400, URZ ;  /* 0x000064001a047890 */ /* 0x000fe4000fffe0ff */
[----:B------:R-:W-:Y:S02]  /*32e0*/  UIADD3 UR6, UPT, UPT, UR26, 0xc400, URZ ;  /* 0x0000c4001a067890 */ /* 0x000fe4000fffe0ff */
[----:B----4-:R-:W-:Y:S01]  /*32f0*/  UIADD3 UR5, UPT, UPT, UR5, 0x7f, URZ ;  /* 0x0000007f05057890 */ /* 0x010fe2000fffe0ff */
[----:B--2---:R-:W2:Y:S01]  /*3300*/  LDS R0, [UR26+0x130] ;  /* 0x0001301aff007984 */ /* 0x004ea20008000800 */
[----:B-1----:R-:W-:Y:S01]  /*3310*/  UMOV UR36, 0x0 ;  /* 0x0000000000247882 */ /* 0x002fe20000000000 */
[----:B------:R-:W-:Y:S01]  /*3320*/  UMOV UR37, 0x44004a0 ;  /* 0x044004a000257882 */ /* 0x000fe20000000000 */
[----:B------:R-:W-:Y:S02]  /*3330*/  USHF.R.S32.HI UR40, URZ, 0x1f, UR5 ;  /* 0x0000001fff287899 */ /* 0x000fe40008011405 */
[----:B------:R-:W-:-:S02]  /*3340*/  UISETP.GE.AND UP4, UPT, UR7, 0x1, UPT ;  /* 0x000000010700788c */ /* 0x000fc4000bf86270 */
[----:B------:R-:W-:Y:S02]  /*3350*/  ULEA.HI UR40, UR40, UR5, URZ, 0x7 ;  /* 0x0000000528287291 */ /* 0x000fe4000f8f38ff */
[----:B------:R-:W-:Y:S02]  /*3360*/  USHF.R.U32.HI UR5, URZ, 0x4, UR4 ;  /* 0x00000004ff057899 */ /* 0x000fe40008011604 */
[----:B------:R-:W-:Y:S02]  /*3370*/  USHF.R.S32.HI UR40, URZ, 0x7, UR40 ;  /* 0x00000007ff287899 */ /* 0x000fe40008011428 */
[----:B------:R-:W-:Y:S02]  /*3380*/  USHF.R.U32.HI UR4, URZ, 0x4, UR6 ;  /* 0x00000004ff047899 */ /* 0x000fe40008011606 */
[----:B------:R-:W-:Y:S02]  /*3390*/  UISETP.LT.AND UP0, UPT, UR40, 0x1, UPT ;  /* 0x000000012800788c */ /* 0x000fe4000bf01270 */
[----:B------:R-:W-:-:S02]  /*33a0*/  ULOP3.LUT UR5, UR5, 0x3fff, URZ, 0xc0, !UPT ;  /* 0x00003fff05057892 */ /* 0x000fc4000f8ec0ff */
[----:B------:R-:W-:Y:S02]  /*33b0*/  ULOP3.LUT UR4, UR4, 0x3fff, URZ, 0xc0, !UPT ;  /* 0x00003fff04047892 */ /* 0x000fe4000f8ec0ff */
[----:B------:R-:W-:Y:S02]  /*33c0*/  USEL UR41, UR40, 0x1, !UP0 ;  /* 0x0000000128297887 */ /* 0x000fe4000c000000 */
[----:B------:R-:W-:Y:S02]  /*33d0*/  ULOP3.LUT UR28, UR5, 0x10000, URZ, 0xfc, !UPT ;  /* 0x00010000051c7892 */ /* 0x000fe4000f8efcff */
[----:B------:R-:W-:Y:S02]  /*33e0*/  ULOP3.LUT UR29, UR4, 0x10000, URZ, 0xfc, !UPT ;  /* 0x00010000041d7892 */ /* 0x000fe4000f8efcff */
[----:B------:R-:W-:Y:S01]  /*33f0*/  UIADD3 UR41, UPT, UPT, -UR41, URZ, URZ ;  /* 0x000000ff29297290 */ /* 0x000fe2000fffe1ff */
[----:B------:R-:W-:Y:S01]  /*3400*/  UMOV UR34, 0x0 ;  /* 0x0000000000227882 */ /* 0x000fe20000000000 */
[----:B------:R-:W-:Y:S01]  /*3410*/  UMOV UR35, 0x44004a0 ;  /* 0x044004a000237882 */ /* 0x000fe20000000000 */
[----:B------:R-:W-:Y:S01]  /*3420*/  UMOV UR32, 0x0 ;  /* 0x0000000000207882 */ /* 0x000fe20000000000 */
[----:B------:R-:W-:Y:S01]  /*3430*/  UMOV UR33, 0x44004a0 ;  /* 0x044004a000217882 */ /* 0x000fe20000000000 */
[----:B--2---:R-:W-:-:S15]  /*3440*/  R2UR UR42, R0 ;  /* 0x00000000002a72ca */ /* 0x004fde00000e0000 */
.L_x_65:
[----:B------:R-:W-:Y:S02]  /*3450*/  LEA R0, R10, UR26, 0x3 ;  /* 0x0000001a0a007c11 */ /* 0x000fe4000f8e18ff */
[----:B------:R-:W-:Y:S02]  /*3460*/  SHF.L.U32 R2, R9, 0x1f, RZ ;  /* 0x0000001f09027819 */ /* 0x000fe400000006ff */
[----:B------:R-:W-:Y:S01]  /*3470*/  PLOP3.LUT P0, PT, PT, PT, UP4, 0x80, 0x8 ;  /* 0x000000000008781c */ /* 0x000fe20003f0f048 */
[----:B------:R-:W-:Y:S01]  /*3480*/  VIADD R3, R0, 0x90 ;  /* 0x0000009000037836 */ /* 0x000fe20000000000 */
[----:B-1----:R-:W1:Y:S02]  /*3490*/  SYNCS.PHASECHK.TRANS64.TRYWAIT P1, [R0+URZ+0x80], R2 ;  /* 0x00008002000075a7 */ /* 0x002e6400080211ff */
[----:B-1-3--:R-:W-:Y:S09]  /*34a0*/  @!P1 BRA `(.L_x_59) ;  /* 0x0000006400c09947 */ /* 0x00aff20003800000 */
.L_x_144:
[----:B------:R-:W-:Y:S01]  /*34b0*/  LEA R4, R10, UR26, 0x4 ;  /* 0x0000001a0a047c11 */ /* 0x000fe2000f8e20ff */
[----:B------:R-:W-:Y:S01]  /*34c0*/  @UP4 ULEA UR4, UR24, UR26, 0x3 ;  /* 0x0000001a18044291 */ /* 0x000fe2000f8e18ff */
[----:B------:R-:W-:Y:S01]  /*34d0*/  PLOP3.LUT P2, PT, PT, PT, PT, 0x80, 0x8 ;  /* 0x000000000008781c */ /* 0x000fe20003f4f070 */
[----:B------:R-:W-:Y:S01]  /*34e0*/  ULEA UR31, UR30, UR26, 0x3 ;  /* 0x0000001a1e1f7291 */ /* 0x000fe2000f8e18ff */
[----:B------:R-:W-:Y:S02]  /*34f0*/  PRMT R3, RZ, 0x654, R3 ;  /* 0x00000654ff037816 */ /* 0x000fe40000000003 */
[----:B------:R-:W2:Y:S01]  /*3500*/  LDS.128 R4, [R4+0x110] ;  /* 0x0001100004047984 */ /* 0x000ea20000000c00 */
[----:B-1----:R-:W-:Y:S02]  /*3510*/  @P0 SHF.L.U32 R2, R8, 0x1f, RZ ;  /* 0x0000001f08020819 */ /* 0x002fe400000006ff */
[----:B------:R-:W-:Y:S01]  /*3520*/  SHF.L.U32 R0, R11, 0x1f, RZ ;  /* 0x0000001f0b007819 */ /* 0x000fe200000006ff */
[----:B------:R-:W-:Y:S01]  /*3530*/  @!PT LDS RZ, [RZ] ;  /* 0x00000000fffff984 */ /* 0x000fe20000000800 */
[----:B------:R-:W-:Y:S01]  /*3540*/  @!PT LDS RZ, [RZ] ;  /* 0x00000000fffff984 */ /* 0x000fe20000000800 */
[----:B------:R-:W-:Y:S01]  /*3550*/  @!PT LDS RZ, [RZ] ;  /* 0x00000000fffff984 */ /* 0x000fe20000000800 */
[----:B------:R-:W-:Y:S01]  /*3560*/  @!PT LDS RZ, [RZ] ;  /* 0x00000000fffff984 */ /* 0x000fe20000000800 */
[----:B------:R1:W-:Y:S06]  /*3570*/  MEMBAR.ALL.CTA ;  /* 0x0000000000007992 */ /* 0x0003ec0000008000 */
[----:B-1----:R-:W1:Y:S02]  /*3580*/  FENCE.VIEW.ASYNC.S ;  /* 0x00000000000073c6 */ /* 0x002e640000000000 */
[----:B-1----:R1:W-:Y:S01]  /*3590*/  SYNCS.ARRIVE.TRANS64.RED.A1T0 RZ, [R3+URZ], RZ ;  /* 0x000000ff03ff79a7 */ /* 0x0023e200081004ff */
[----:B------:R1:W3:Y:S01]  /*35a0*/  @P0 SYNCS.PHASECHK.TRANS64.TRYWAIT P2, [UR4], R2 ;  /* 0x00000002ff0005a7 */ /* 0x0002e20008041104 */
[----:B------:R-:W-:Y:S01]  /*35b0*/  ULEA.HI UR4, UR30, UR30, URZ, 0x1 ;  /* 0x0000001e1e047291 */ /* 0x000fe2000f8f08ff */
[----:B--2---:R-:W-:-:S03]  /*35c0*/  LOP3.LUT P1, RZ, R6, 0x1, RZ, 0xc0, !PT ;  /* 0x0000000106ff7812 */ /* 0x004fc6000782c0ff */
[----:B------:R-:W-:Y:S02]  /*35d0*/  USHF.L.U32 UR11, UR4, 0x7, URZ ;  /* 0x00000007040b7899 */ /* 0x000fe400080006ff */
[----:B------:R-:W-:Y:S02]  /*35e0*/  ULOP3.LUT UR4, UR4, 0xffe, URZ, 0xc0, !UPT ;  /* 0x00000ffe04047892 */ /* 0x000fe4000f8ec0ff */
[----:B------:R-:W-:Y:S02]  /*35f0*/  ULOP3.LUT UR11, UR11, 0xffffff00, URZ, 0xc0, !UPT ;  /* 0xffffff000b0b7892 */ /* 0x000fe4000f8ec0ff */
[----:B------:R-:W-:Y:S02]  /*3600*/  UIADD3 UR4, UPT, UPT, -UR4, UR30, URZ ;  /* 0x0000001e04047290 */ /* 0x000fe4000fffe1ff */
[----:B------:R-:W-:Y:S01]  /*3610*/  UIADD3 UR11, UPT, UPT, UR42, UR11, URZ ;  /* 0x0000000b2a0b7290 */ /* 0x000fe2000fffe0ff */
[----:B------:R-:W2:Y:S03]  /*3620*/  SYNCS.PHASECHK.TRANS64.TRYWAIT P0, [UR31+0xc0], R0 ;  /* 0x0000c000ff0075a7 */ /* 0x000ea6000800111f */
[----:B------:R-:W-:Y:S01]  /*3630*/  ULEA UR11, UR4, UR11, 0x14 ;  /* 0x0000000b040b7291 */ /* 0x000fe2000f8ea0ff */
[----:B-123--:R-:W-:Y:S11]  /*3640*/  @!P0 BRA `(.L_x_60) ;  /* 0x00000064006c8947 */ /* 0x00eff60003800000 */
.L_x_146:
[----:B------:R-:W-:Y:S01]  /*3650*/  IADD3 R10, PT, PT, R10, 0x1, RZ ;  /* 0x000000010a0a7810 */ /* 0x000fe20007ffe0ff */
[----:B------:R-:W-:Y:S06]  /*3660*/  BRA.U !UP4, `(.L_x_61) ;  /* 0x000000010cc07547 */ /* 0x000fec000b800000 */
[----:B------:R-:W-:Y:S01]  /*3670*/  UPLOP3.LUT UP2, UPT, UPT, UPT, UPT, 0x40, 0x4 ;  /* 0x000000000004789c */ /* 0x000fe20003f4e870 */
[----:B------:R-:W-:Y:S01]  /*3680*/  UMOV UR23, UR41 ;  /* 0x0000002900177c82 */ /* 0x000fe20008000000 */
[----:B------:R-:W-:Y:S01]  /*3690*/  UMOV UR22, UR40 ;  /* 0x0000002800167c82 */ /* 0x000fe20008000000 */
[----:B------:R-:W-:-:S08]  /*36a0*/  UMOV UR10, UR24 ;  /* 0x00000018000a7c82 */ /* 0x000fd00008000000 */
.L_x_64:
[----:B------:R-:W-:Y:S02]  /*36b0*/  UIADD3 UR23, UPT, UPT, UR23, 0x1, URZ ;  /* 0x0000000117177890 */ /* 0x000fe4000fffe0ff */
[----:B--2---:R-:W-:Y:S02]  /*36c0*/  ULEA UR5, UR10, UR26, 0x3 ;  /* 0x0000001a0a057291 */ /* 0x004fe4000f8e18ff */
[----:B------:R-:W-:Y:S01]  /*36d0*/  UISETP.NE.AND UP3, UPT, UR23, URZ, UPT ;  /* 0x000000ff1700728c */ /* 0x000fe2000bf65270 */
[----:B---3--:R-:W-:Y:S10]  /*36e0*/  @P2 BRA `(.L_x_62) ;  /* 0x00000000000c2947 */ /* 0x008ff40003800000 */
[----:B-1----:R-:W-:Y:S04]  /*36f0*/  SHF.L.U32 R2, R8, 0x1f, RZ ;  /* 0x0000001f08027819 */ /* 0x002fe800000006ff */
[----:B------:R-:W1:Y:S02]  /*3700*/  SYNCS.PHASECHK.TRANS64.TRYWAIT P0, [UR5], R2 ;  /* 0x00000002ff0075a7 */ /* 0x000e640008001105 */
[----:B-1----:R-:W-:Y:S05]  /*3710*/  @!P0 BRA `(.L_x_63) ;  /* 0x0000006400508947 */ /* 0x002fea0003800000 */
.L_x_62:
[----:B------:R-:W-:Y:S01]  /*3720*/  UISETP.NE.AND UP0, UPT, UR22, 0x1, UPT ;  /* 0x000000011600788c */ /* 0x000fe2000bf05270 */
[----:B------:R-:W-:Y:S01]  /*3730*/  PLOP3.LUT P2, PT, PT, PT, PT, 0x80, 0x8 ;  /* 0x000000000008781c */ /* 0x000fe20003f4f070 */
[----:B------:R-:W-:Y:S02]  /*3740*/  UIADD3 UR4, UPT, UPT, UR10, 0x1, URZ ;  /* 0x000000010a047890 */ /* 0x000fe4000fffe0ff */
[----:B------:R-:W-:Y:S02]  /*3750*/  UIADD3 UR25, UPT, UPT, UR5, 0x18, URZ ;  /* 0x0000001805197890 */ /* 0x000fe4000fffe0ff */
[----:B------:R-:W-:Y:S01]  /*3760*/  UISETP.NE.AND UP1, UPT, UR4, 0x3, UPT ;  /* 0x000000030400788c */ /* 0x000fe2000bf25270 */
[----:B------:R-:W-:Y:S01]  /*3770*/  PLOP3.LUT P0, PT, PT, PT, UP0, 0x80, 0x8 ;  /* 0x000000000008781c */ /* 0x000fe20003f0f008 */
[----:B------:R-:W-:Y:S02]  /*3780*/  UIADD3 UR22, UPT, UPT, UR22, -0x1, URZ ;  /* 0xffffffff16167890 */ /* 0x000fe4000fffe0ff */
[----:B------:R-:W-:Y:S02]  /*3790*/  USEL UR6, URZ, 0x1, UP1 ;  /* 0x00000001ff067887 */ /* 0x000fe40008800000 */
[----:B------:R-:W-:Y:S01]  /*37a0*/  USEL UR24, UR4, URZ, UP1 ;  /* 0x000000ff04187287 */ /* 0x000fe20008800000 */
[----:B------:R-:W-:Y:S01]  /*37b0*/  UMOV UR7, 0x40004040 ;  /* 0x4000404000077882 */ /* 0x000fe20000000000 */
[----:B------:R-:W-:Y:S02]  /*37c0*/  UMOV UR5, 0x40004040 ;  /* 0x4000404000057882 */ /* 0x000fe40000000000 */
[----:B------:R-:W-:Y:S01]  /*37d0*/  @UP0 ULEA UR4, UR24, UR26, 0x3 ;  /* 0x0000001a18040291 */ /* 0x000fe2000f8e18ff */
[----:B------:R-:W-:Y:S01]  /*37e0*/  LOP3.LUT R8, R8, UR6, RZ, 0x3c, !PT ;  /* 0x0000000608087c12 */ /* 0x000fe2000f8e3cff */
[----:B------:R-:W-:Y:S01]  /*37f0*/  ULEA UR6, UR10, UR29, 0xb ;  /* 0x0000001d0a067291 */ /* 0x000fe2000f8e58ff */
[----:B------:R-:W-:Y:S02]  /*3800*/  UMOV UR21, 0x40004040 ;  /* 0x4000404000157882 */ /* 0x000fe40000000000 */
[----:B-1----:R-:W-:Y:S01]  /*3810*/  @P0 SHF.L.U32 R0, R8, 0x1f, RZ ;  /* 0x0000001f08000819 */ /* 0x002fe200000006ff */
[----:B------:R-:W-:Y:S02]  /*3820*/  UIADD3 UR20, UPT, UPT, UR6, 0x2, URZ ;  /* 0x0000000206147890 */ /* 0x000fe4000fffe0ff */
[----:B------:R-:W-:Y:S01]  /*3830*/  UIADD3 UR16, UPT, UPT, UR6, 0x4, URZ ;  /* 0x0000000406107890 */ /* 0x000fe2000fffe0ff */
[----:B------:R2:W3:Y:S01]  /*3840*/  @P0 SYNCS.PHASECHK.TRANS64.TRYWAIT P2, [UR4], R0 ;  /* 0x00000000ff0005a7 */ /* 0x0004e20008041104 */
[----:B------:R-:W-:Y:S02]  /*3850*/  ULEA UR4, UR10, UR28, 0x9 ;  /* 0x0000001c0a047291 */ /* 0x000fe4000f8e48ff */
[----:B------:R-:W-:Y:S02]  /*3860*/  UIADD3 UR12, UPT, UPT, UR6, 0x6, URZ ;  /* 0x00000006060c7890 */ /* 0x000fe4000fffe0ff */
[----:B------:R-:W-:Y:S02]  /*3870*/  UIADD3 UR18, UPT, UPT, UR4, 0x2, URZ ;  /* 0x0000000204127890 */ /* 0x000fe4000fffe0ff */
[----:B------:R-:W-:Y:S02]  /*3880*/  UIADD3 UR14, UPT, UPT, UR4, 0x4, URZ ;  /* 0x00000004040e7890 */ /* 0x000fe4000fffe0ff */
[----:B------:R-:W-:Y:S01]  /*3890*/  UIADD3 UR8, UPT, UPT, UR4, 0x6, URZ ;  /* 0x0000000604087890 */ /* 0x000fe2000fffe0ff */
[----:B------:R2:W-:Y:S01]  /*38a0*/  UTCIMMA gdesc[UR4], gdesc[UR6], tmem[UR11], tmem[UR38], idesc[UR39], UP2 ;  /* 0x00ff2606040075ea */ /* 0x0005e2000900010b */
[----:B------:R-:W-:Y:S01]  /*38b0*/  UPLOP3.LUT UP2, UPT, UPT, UPT, UPT, 0x80, 0x8 ;  /* 0x000000000008789c */ /* 0x000fe20003f4f070 */
[----:B------:R-:W-:Y:S01]  /*38c0*/  UMOV UR19, 0x40004040 ;  /* 0x4000404000137882 */ /* 0x000fe20000000000 */
[----:B------:R-:W-:Y:S01]  /*38d0*/  UMOV UR17, 0x40004040 ;  /* 0x4000404000117882 */ /* 0x000fe20000000000 */
[----:B------:R2:W-:Y:S01]  /*38e0*/  UTCIMMA gdesc[UR18], gdesc[UR20], tmem[UR11], tmem[UR36], idesc[UR37], UPT ;  /* 0x00ff2414120075ea */ /* 0x0005e2000b80010b */
[----:B------:R-:W-:Y:S01]  /*38f0*/  UMOV UR15, 0x40004040 ;  /* 0x40004040000f7882 */ /* 0x000fe20000000000 */
[----:B------:R-:W-:Y:S01]  /*3900*/  UMOV UR13, 0x40004040 ;  /* 0x40004040000d7882 */ /* 0x000fe20000000000 */
[----:B------:R-:W-:Y:S01]  /*3910*/  UMOV UR9, 0x40004040 ;  /* 0x4000404000097882 */ /* 0x000fe20000000000 */
[----:B------:R2:W-:Y:S01]  /*3920*/  UTCIMMA gdesc[UR14], gdesc[UR16], tmem[UR11], tmem[UR34], idesc[UR35], UPT ;  /* 0x00ff22100e0075ea */ /* 0x0005e2000b80010b */
[----:B------:R2:W-:Y:S01]  /*3930*/  UTCIMMA gdesc[UR8], gdesc[UR12], tmem[UR11], tmem[UR32], idesc[UR33], UPT ;  /* 0x00ff200c080075ea */ /* 0x0005e2000b80010b */
[----:B------:R2:W-:Y:S01]  /*3940*/  UTCBAR.MULTICAST [UR25], URZ, UR27 ;  /* 0x000000ff190073e9 */ /* 0x0005e2000800081b */
[----:B------:R-:W-:Y:S01]  /*3950*/  UMOV UR10, UR24 ;  /* 0x00000018000a7c82 */ /* 0x000fe20008000000 */
[----:B------:R-:W-:Y:S05]  /*3960*/  BRA.U UP3, `(.L_x_64) ;  /* 0xfffffffd03507547 */ /* 0x000fea000b83ffff */
.L_x_61:
[----:B--2---:R-:W-:Y:S01]  /*3970*/  UIADD3 UR4, UPT, UPT, UR30, 0x1, URZ ;  /* 0x000000011e047890 */ /* 0x004fe2000fffe0ff */
[C---:B------:R-:W-:Y:S01]  /*3980*/  ISETP.NE.AND P0, PT, R10.reuse, 0x2, PT ;  /* 0x000000020a00780c */ /* 0x040fe20003f05270 */
[----:B------:R-:W-:Y:S02]  /*3990*/  UIADD3 UR5, UPT, UPT, UR31, 0xa0, URZ ;  /* 0x000000a01f057890 */ /* 0x000fe4000fffe0ff */
[----:B------:R-:W-:Y:S01]  /*39a0*/  UISETP.NE.AND UP0, UPT, UR4, 0x4, UPT ;  /* 0x000000040400788c */ /* 0x000fe2000bf05270 */
[----:B-1----:R-:W-:Y:S02]  /*39b0*/  SEL R0, RZ, 0x1, P0 ;  /* 0x00000001ff007807 */ /* 0x002fe40000000000 */
[----:B------:R-:W-:Y:S01]  /*39c0*/  SEL R10, R10, RZ, P0 ;  /* 0x000000ff0a0a7207 */ /* 0x000fe20000000000 */
[----:B------:R-:W-:Y:S01]  /*39d0*/  USEL UR6, URZ, 0x1, UP0 ;  /* 0x00000001ff067887 */ /* 0x000fe20008000000 */
[----:B------:R-:W-:Y:S01]  /*39e0*/  LOP3.LUT R9, R9, R0, RZ, 0x3c, !PT ;  /* 0x0000000009097212 */ /* 0x000fe200078e3cff */
[----:B------:R-:W-:Y:S01]  /*39f0*/  USEL UR30, UR4, URZ, UP0 ;  /* 0x000000ff041e7287 */ /* 0x000fe20008000000 */
[----:B------:R1:W-:Y:S03]  /*3a00*/  UTCBAR [UR5], URZ ;  /* 0x000000ff050073e9 */ /* 0x0003e600080000ff */
[----:B------:R-:W-:Y:S01]  /*3a10*/  LOP3.LUT R11, R11, UR6, RZ, 0x3c, !PT ;  /* 0x000000060b0b7c12 */ /* 0x000fe2000f8e3cff */
[----:B------:R-:W-:Y:S07]  /*3a20*/  @P1 BRA `(.L_x_65) ;  /* 0xfffffff800881947 */ /* 0x000fee000383ffff */
[----:B------:R-:W2:Y:S01]  /*3a30*/  S2UR UR8, SR_CgaCtaId ;  /* 0x00000000000879c3 */ /* 0x000ea20000008800 */
[----:B------:R-:W-:Y:S01]  /*3a40*/  ELECT P0, URZ, PT ;  /* 0x0000000000ff782f */ /* 0x000fe20003800000 */
[----:B------:R-:W-:Y:S01]  /*3a50*/  IMAD.MOV.U32 R0, RZ, RZ, 0x1 ;  /* 0x00000001ff007424 */ /* 0x000fe200078e00ff */
[----:B------:R-:W-:Y:S01]  /*3a60*/  UIADD3 UR26, UPT, UPT, UR26, 0xc0, URZ ;  /* 0x000000c01a1a7890 */ /* 0x000fe2000fffe0ff */
[----:B------:R-:W-:Y:S01]  /*3a70*/  SHF.L.U32 R2, R11, 0x1f, RZ ;  /* 0x0000001f0b027819 */ /* 0x000fe200000006ff */
[----:B------:R-:W-:-:S03]  /*3a80*/  UMOV UR4, 0x40 ;  /* 0x0000004000047882 */ /* 0x000fc60000000000 */
[----:B------:R-:W-:Y:S01]  /*3a90*/  UVIRTCOUNT.DEALLOC.SMPOOL 0x80 ;  /* 0x000000800000784c */ /* 0x000fe20000000000 */
[----:B--2---:R-:W-:Y:S02]  /*3aa0*/  ULEA UR8, UR8, UR4, 0x18 ;  /* 0x0000000408087291 */ /* 0x004fe4000f8ec0ff */
[----:B------:R-:W-:-:S07]  /*3ab0*/  ULEA UR4, UR30, UR26, 0x3 ;  /* 0x0000001a1e047291 */ /* 0x000fce000f8e18ff */
[----:B------:R2:W-:Y:S02]  /*3ac0*/  @P0 STS.U8 [UR8+0x1c], R0 ;  /* 0x00001c00ff000988 */ /* 0x0005e40008000008 */
[----:B------:R-:W4:Y:S02]  /*3ad0*/  SYNCS.PHASECHK.TRANS64.TRYWAIT P0, [UR4], R2 ;  /* 0x00000002ff0075a7 */ /* 0x000f240008001104 */
[----:B--2-4-:R-:W-:Y:S05]  /*3ae0*/  @!P0 BRA `(.L_x_66) ;  /* 0x0000006000748947 */ /* 0x014fea0003800000 */
.L_x_149:
[----:B------:R-:W-:-:S04]  /*3af0*/  UIADD3 UR4, UPT, UPT, UR30, 0x1, URZ ;  /* 0x000000011e047890 */ /* 0x000fc8000fffe0ff */
[----:B------:R-:W-:-:S04]  /*3b00*/  UISETP.NE.AND UP0, UPT, UR4, 0x4, UPT ;  /* 0x000000040400788c */ /* 0x000fc8000bf05270 */
[----:B------:R-:W-:Y:S02]  /*3b10*/  USEL UR6, URZ, 0x1, UP0 ;  /* 0x00000001ff067887 */ /* 0x000fe40008000000 */
[----:B------:R-:W-:-:S04]  /*3b20*/  USEL UR4, UR4, URZ, UP0 ;  /* 0x000000ff04047287 */ /* 0x000fc80008000000 */
[----:B-1----:R-:W-:Y:S01]  /*3b30*/  ULEA UR5, UR4, UR26, 0x3 ;  /* 0x0000001a04057291 */ /* 0x002fe2000f8e18ff */
[----:B--2---:R-:W-:-:S04]  /*3b40*/  LOP3.LUT R2, R11, UR6, RZ, 0x3c, !PT ;  /* 0x000000060b027c12 */ /* 0x004fc8000f8e3cff */
[----:B------:R-:W-:-:S04]  /*3b50*/  SHF.L.U32 R3, R2, 0x1f, RZ ;  /* 0x0000001f02037819 */ /* 0x000fc800000006ff */
[----:B------:R-:W1:Y:S02]  /*3b60*/  SYNCS.PHASECHK.TRANS64.TRYWAIT P0, [UR5], R3 ;  /* 0x00000003ff0075a7 */ /* 0x000e640008001105 */
[----:B-1----:R-:W-:Y:S05]  /*3b70*/  @!P0 BRA `(.L_x_67) ;  /* 0x0000006000688947 */ /* 0x002fea0003800000 */
.L_x_151:
        /* <DEDUP_REMOVED lines=9> */
.L_x_153:
[----:B------:R-:W-:-:S04]  /*3c10*/  UIADD3 UR4, UPT, UPT, UR4, 0x1, URZ ;  /* 0x0000000104047890 */ /* 0x000fc8000fffe0ff */
[----:B------:R-:W-:-:S04]  /*3c20*/  UISETP.NE.AND UP0, UPT, UR4, 0x4, UPT ;  /* 0x000000040400788c */ /* 0x000fc8000bf05270 */
[----:B------:R-:W-:Y:S02]  /*3c30*/  USEL UR5, URZ, 0x1, UP0 ;  /* 0x00000001ff057887 */ /* 0x000fe40008000000 */
[----:B------:R-:W-:-:S04]  /*3c40*/  USEL UR4, UR4, URZ, UP0 ;  /* 0x000000ff04047287 */ /* 0x000fc80008000000 */
[----:B------:R-:W-:Y:S01]  /*3c50*/  ULEA UR4, UR4, UR26, 0x3 ;  /* 0x0000001a04047291 */ /* 0x000fe2000f8e18ff */
[----:B------:R-:W-:-:S04]  /*3c60*/  LOP3.LUT R2, R2, UR5, RZ, 0x3c, !PT ;  /* 0x0000000502027c12 */ /* 0x000fc8000f8e3cff */
[----:B------:R-:W-:-:S04]  /*3c70*/  SHF.L.U32 R2, R2, 0x1f, RZ ;  /* 0x0000001f02027819 */ /* 0x000fc800000006ff */
[----:B------:R-:W2:Y:S02]  /*3c80*/  SYNCS.PHASECHK.TRANS64.TRYWAIT P0, [UR4], R2 ;  /* 0x00000002ff0075a7 */ /* 0x000ea40008001104 */
[----:B--2---:R-:W-:Y:S05]  /*3c90*/  @!P0 BRA `(.L_x_69) ;  /* 0x0000006000508947 */ /* 0x004fea0003800000 */
.L_x_155:
[----:B------:R-:W-:Y:S01]  /*3ca0*/  NOP ;  /* 0x0000000000007918 */ /* 0x000fe20000000000 */
[----:B-1----:R-:W1:Y:S01]  /*3cb0*/  LDS R0, [UR8+0x14] ;  /* 0x00001408ff007984 */ /* 0x002e620008000800 */
[----:B------:R-:W-:Y:S01]  /*3cc0*/  ULOP3.LUT UR4, UR42, 0xffff, URZ, 0xc0, !UPT ;  /* 0x0000ffff2a047892 */ /* 0x000fe2000f8ec0ff */
[----:B------:R-:W-:Y:S01]  /*3cd0*/  UMOV UR5, 0xffff ;  /* 0x0000ffff00057882 */ /* 0x000fe20000000000 */
[----:B------:R-:W-:Y:S02]  /*3ce0*/  UMOV UR6, 0x1 ;  /* 0x0000000100067882 */ /* 0x000fe40000000000 */
[----:B------:R-:W-:-:S04]  /*3cf0*/  USHF.R.U32.HI UR4, URZ, 0x5, UR4 ;  /* 0x00000005ff047899 */ /* 0x000fc80008011604 */
[----:B------:R-:W-:Y:S02]  /*3d00*/  USHF.L.U32 UR5, UR5, UR4, URZ ;  /* 0x0000000405057299 */ /* 0x000fe400080006ff */
[----:B------:R-:W-:-:S04]  /*3d10*/  USHF.L.U32 UR4, UR6, UR4, URZ ;  /* 0x0000000406047299 */ /* 0x000fc800080006ff */
[----:B-1----:R-:W-:-:S04]  /*3d20*/  LOP3.LUT R0, R0, UR5, RZ, 0xc0, !PT ;  /* 0x0000000500007c12 */ /* 0x002fc8000f8ec0ff */
[----:B------:R-:W-:-:S13]  /*3d30*/  ISETP.NE.AND P0, PT, R0, UR5, PT ;  /* 0x0000000500007c0c */ /* 0x000fda000bf05270 */
[----:B------:R-:W-:Y:S05]  /*3d40*/  @P0 BRA `(.L_x_70) ;  /* 0x0000000000580947 */ /* 0x000fea0003800000 */
[----:B------:R-:W1:Y:S02]  /*3d50*/  LDS R0, [UR8+0x18] ;  /* 0x00001808ff007984 */ /* 0x000e640008000800 */
[----:B-1----:R-:W-:-:S04]  /*3d60*/  LOP3.LUT R0, R0, UR4, RZ, 0xc0, !PT ;  /* 0x0000000400007c12 */ /* 0x002fc8000f8ec0ff */
[----:B------:R-:W-:-:S13]  /*3d70*/  ISETP.NE.AND P0, PT, R0, UR4, PT ;  /* 0x0000000400007c0c */ /* 0x000fda000bf05270 */
[----:B------:R-:W-:Y:S05]  /*3d80*/  @P0 BRA `(.L_x_71) ;  /* 0x00000000003c0947 */ /* 0x000fea0003800000 */
[----:B------:R-:W1:Y:S01]  /*3d90*/  S2R R2, SR_LANEID ;  /* 0x0000000000027919 */ /* 0x000e620000000000 */
[----:B------:R-:W-:-:S06]  /*3da0*/  ULOP3.LUT UR5, URZ, UR5, URZ, 0x33, !UPT ;  /* 0x00000005ff057292 */ /* 0x000fcc000f8e33ff */
[----:B------:R-:W-:-:S04]  /*3db0*/  IMAD.U32 R0, RZ, RZ, UR5 ;  /* 0x00000005ff007e24 */ /* 0x000fc8000f8e00ff */
[----:B------:R2:W4:Y:S02]  /*3dc0*/  REDUX UR7, R0 ;  /* 0x00000000000773c4 */ /* 0x0005240000000000 */
[----:B------:R1:W-:Y:S01]  /*3dd0*/  UTCATOMSWS.AND URZ, UR5 ;  /* 0x0000000500ff79e3 */ /* 0x0003e20008000000 */
[----:B--2---:R-:W-:Y:S01]  /*3de0*/  LOP3.LUT R0, RZ, UR4, RZ, 0x33, !PT ;  /* 0x00000004ff007c12 */ /* 0x004fe2000f8e33ff */
[----:B------:R-:W-:Y:S02]  /*3df0*/  VOTEU.ANY UR4, UPT, PT ;  /* 0x0000000000047886 */ /* 0x000fe400038e0100 */
[----:B------:R-:W-:Y:S02]  /*3e00*/  UFLO.U32 UR4, UR4 ;  /* 0x00000004000472bd */ /* 0x000fe400080e0000 */
[----:B------:R-:W2:Y:S04]  /*3e10*/  REDUX UR6, R0 ;  /* 0x00000000000673c4 */ /* 0x000ea80000000000 */
[----:B-1----:R-:W-:-:S02]  /*3e20*/  ISETP.EQ.U32.AND P0, PT, R2, UR4, PT ;  /* 0x0000000402007c0c */ /* 0x002fc4000bf02070 */
[----:B----4-:R-:W-:-:S11]  /*3e30*/  MOV R2, UR7 ;  /* 0x0000000700027c02 */ /* 0x010fd60008000f00 */
[----:B------:R1:W-:Y:S01]  /*3e40*/  @P0 ATOMS.AND RZ, [UR8+0x14], R2 ;  /* 0x00001402ffff098c */ /* 0x0003e2000a800008 */
[----:B--2---:R-:W-:-:S05]  /*3e50*/  IMAD.U32 R0, RZ, RZ, UR6 ;  /* 0x00000006ff007e24 */ /* 0x004fca000f8e00ff */
[----:B------:R1:W-:Y:S01]  /*3e60*/  @P0 ATOMS.AND RZ, [UR8+0x18], R0 ;  /* 0x00001800ffff098c */ /* 0x0003e2000a800008 */
[----:B------:R-:W-:Y:S05]  /*3e70*/  BRA `(.L_x_72) ;  /* 0x0000000000147947 */ /* 0x000fea0003800000 */
.L_x_71:
[----:B------:R-:W-:Y:S02]  /*3e80*/  MOV R2, 0x3ea0 ;  /* 0x00003ea000027802 */ /* 0x000fe40000000f00 */
[----:B---3-5:R-:W-:Y:S05]  /*3e90*/  CALL.REL.NOINC `($__internal_0_$__cuda_sm10x_tcgen05_guardrail_trap_col_being_dealloced_not_returned_by_alloc) ;  /* 0x0000006400347944 */ /* 0x028fea0003c00000 */
[----:B------:R-:W-:Y:S05]  /*3ea0*/  BRA `(.L_x_72) ;  /* 0x0000000000087947 */ /* 0x000fea0003800000 */
.L_x_70:
[----:B------:R-:W-:Y:S02]  /*3eb0*/  MOV R2, 0x3ed0 ;  /* 0x00003ed000027802 */ /* 0x000fe40000000f00 */
[----:B---3-5:R-:W-:Y:S05]  /*3ec0*/  CALL.REL.NOINC `($__internal_2_$__cuda_sm10x_tcgen05_guardrail_trap_unallocated_columns_being_dealloced) ;  /* 0x0000006400407944 */ /* 0x028fea0003c00000 */
.L_x_72:
[----:B------:R-:W-:Y:S01]  /*3ed0*/  NOP ;  /* 0x0000000000007918 */ /* 0x000fe20000000000 */
[----:B------:R-:W-:Y:S05]  /*3ee0*/  EXIT ;  /* 0x000000000000794d */ /* 0x000fea0003800000 */
.L_x_54:
[----:B------:R-:W-:-:S09]  /*3ef0*/  UISETP.NE.OR UP0, UPT, UR17, 0x3, !UP3 ;  /* 0x000000031100788c */ /* 0x000fd2000df05670 */
[----:B------:R-:W-:Y:S05]  /*3f00*/  BRA.U UP0, `(.L_x_73) ;  /* 0x0000001100587547 */ /* 0x000fea000b800000 */
[----:B------:R-:W2:Y:S01]  /*3f10*/  LDCU UR31, c[0x0][0x370] ;  /* 0x00006e00ff1f77ac */ /* 0x000ea20008000800 */
[----:B------:R-:W3:Y:S01]  /*3f20*/  LDC.64 R16, c[0x0][0x348] ;  /* 0x0000d200ff107b82 */ /* 0x000ee20000000a00 */
[----:B------:R-:W-:Y:S02]  /*3f30*/  HFMA2 R13, -RZ, RZ, 0, 0 ;  /* 0x00000000ff0d7431 */ /* 0x000fe400000001ff */
[----:B------:R-:W-:Y:S01]  /*3f40*/  IMAD.MOV.U32 R15, RZ, RZ, 0x1 ;  /* 0x00000001ff0f7424 */ /* 0x000fe200078e00ff */
[----:B------:R-:W2:Y:S01]  /*3f50*/  LDCU.128 UR48, c[0x0][0xb10] ;  /* 0x00016200ff3077ac */ /* 0x000ea20008000c00 */
[----:B------:R-:W-:Y:S01]  /*3f60*/  IMAD.MOV.U32 R14, RZ, RZ, RZ ;  /* 0x000000ffff0e7224 */ /* 0x000fe200078e00ff */
[----:B------:R-:W-:Y:S01]  /*3f70*/  MOV R7, 0x1000 ;  /* 0x0000100000077802 */ /* 0x000fe20000000f00 */
[----:B------:R-:W4:Y:S01]  /*3f80*/  LDCU UR30, c[0x0][0x374] ;  /* 0x00006e80ff1e77ac */ /* 0x000f220008000800 */
[----:B------:R-:W1:Y:S01]  /*3f90*/  LDC.64 R2, c[0x0][0x888] ;  /* 0x00022200ff027b82 */ /* 0x000e620000000a00 */
[----:B------:R-:W4:Y:S01]  /*3fa0*/  LDCU UR15, c[0x0][0xb0c] ;  /* 0x00016180ff0f77ac */ /* 0x000f220008000800 */
[----:B------:R-:W3:Y:S06]  /*3fb0*/  LDCU UR40, c[0x0][0xb20] ;  /* 0x00016400ff2877ac */ /* 0x000eec0008000800 */
[----:B------:R-:W1:Y:S01]  /*3fc0*/  LDC.64 R4, c[0x0][0x890] ;  /* 0x00022400ff047b82 */ /* 0x000e620000000a00 */
[----:B------:R-:W3:Y:S01]  /*3fd0*/  LDCU UR4, c[0x0][0xb30] ;  /* 0x00016600ff0477ac */ /* 0x000ee20008000800 */
[----:B------:R-:W-:Y:S01]  /*3fe0*/  UMOV UR21, 0x400 ;  /* 0x0000040000157882 */ /* 0x000fe20000000000 */
[----:B--2---:R-:W-:-:S02]  /*3ff0*/  UIMAD.WIDE.U32 UR6, UR31, UR48, URZ ;  /* 0x000000301f0672a5 */ /* 0x004fc4000f8e00ff */
[----:B----4-:R-:W-:Y:S02]  /*4000*/  UIMAD.WIDE.U32 UR8, UR30, UR51, URZ ;  /* 0x000000331e0872a5 */ /* 0x010fe4000f8e00ff */
[----:B------:R-:W-:Y:S02]  /*4010*/  ULEA UR21, UR45, UR21, 0x18 ;  /* 0x000000152d157291 */ /* 0x000fe4000f8ec0ff */
[----:B------:R-:W-:Y:S02]  /*4020*/  UPLOP3.LUT UP3, UPT, UPT, UPT, UPT, 0x40, 0x4 ;  /* 0x000000000004789c */ /* 0x000fe40003f6e870 */
[----:B------:R-:W-:Y:S01]  /*4030*/  UIADD3 UR37, UPT, UPT, UR21, 0x48, URZ ;  /* 0x0000004815257890 */ /* 0x000fe2000fffe0ff */
[----:B------:R-:W-:Y:S01]  /*4040*/  UMOV UR6, UR7 ;  /* 0x0000000700067c82 */ /* 0x000fe20008000000 */
[----:B------:R-:W-:Y:S01]  /*4050*/  UMOV UR38, UR9 ;  /* 0x0000000900267c82 */ /* 0x000fe20008000000 */
[----:B------:R-:W-:Y:S02]  /*4060*/  UISETP.GE.AND UP0, UPT, UR42, 0x1, UPT ;  /* 0x000000012a00788c */ /* 0x000fe4000bf06270 */
[----:B------:R-:W-:Y:S01]  /*4070*/  UISETP.NE.AND UP4, UPT, UR42, 0x1, UPT ;  /* 0x000000012a00788c */ /* 0x000fe2000bf85270 */
[----:B------:R-:W2:Y:S01]  /*4080*/  LDCU.64 UR22, c[0x0][0xb28] ;  /* 0x00016500ff1677ac */ /* 0x000ea20008000a00 */
[----:B------:R-:W-:-:S02]  /*4090*/  UISETP.NE.AND UP6, UPT, UR15, 0x1, UPT ;  /* 0x000000010f00788c */ /* 0x000fc4000bfc5270 */
[----:B------:R-:W-:Y:S02]  /*40a0*/  UISETP.NE.AND UP5, UPT, UR50, 0x1, UPT ;  /* 0x000000013200788c */ /* 0x000fe4000bfa5270 */
[----:B------:R-:W-:Y:S02]  /*40b0*/  UIADD3 UR33, UPT, UPT, UR21, 0x30, URZ ;  /* 0x0000003015217890 */ /* 0x000fe4000fffe0ff */
[----:B------:R-:W-:Y:S02]  /*40c0*/  UIADD3 UR25, UPT, UPT, UR21, 0x38, URZ ;  /* 0x0000003815197890 */ /* 0x000fe4000fffe0ff */
[----:B------:R-:W-:Y:S02]  /*40d0*/  UIADD3 UR17, UPT, UPT, UR21, 0x40, URZ ;  /* 0x0000004015117890 */ /* 0x000fe4000fffe0ff */
[----:B------:R-:W-:Y:S02]  /*40e0*/  UPRMT UR37, UR45, 0x654, UR37 ;  /* 0x000006542d257896 */ /* 0x000fe40008000025 */
[----:B------:R-:W-:-:S02]  /*40f0*/  USHF.R.U32.HI UR39, URZ, UR49, UR6 ;  /* 0x00000031ff277299 */ /* 0x000fc40008011606 */
[----:B---3--:R-:W-:Y:S02]  /*4100*/  USHF.R.U32.HI UR38, URZ, UR40, UR38 ;  /* 0x00000028ff267299 */ /* 0x008fe40008011626 */
[----:B------:R-:W-:-:S11]  /*4110*/  UISETP.NE.AND UP2, UPT, UR4, 0x1, UPT ;  /* 0x000000010400788c */ /* 0x000fd6000bf45270 */
.L_x_84:
[C---:B------:R-:W-:Y:S02]  /*4120*/  LEA R12, R14.reuse, UR21, 0x3 ;  /* 0x000000150e0c7c11 */ /* 0x040fe4000f8e18ff */
[----:B------:R-:W-:Y:S02]  /*4130*/  SHF.L.U32 R0, R13, 0x1f, RZ ;  /* 0x0000001f0d007819 */ /* 0x000fe400000006ff */
[----:B------:R-:W-:Y:S02]  /*4140*/  LEA R8, R14, UR21, 0x4 ;  /* 0x000000150e087c11 */ /* 0x000fe4000f8e20ff */
[----:B---3--:R-:W3:Y:S02]  /*4150*/  SYNCS.PHASECHK.TRANS64.TRYWAIT P0, [R12+URZ+0x80], R0 ;  /* 0x000080000c0075a7 */ /* 0x008ee400080011ff */
[----:B---3--:R-:W-:Y:S05]  /*4160*/  @!P0 BRA `(.L_x_74) ;  /* 0x0000005c00348947 */ /* 0x008fea0003800000 */
.L_x_156:
[----:B------:R-:W4:Y:S01]  /*4170*/  LDS.128 R8, [R8+0x110] ;  /* 0x0001100008087984 */ /* 0x000f220000000c00 */
[----:B------:R-:W-:Y:S01]  /*4180*/  UISETP.GE.AND UP0, UPT, UR42, 0x1, UPT ;  /* 0x000000012a00788c */ /* 0x000fe2000bf06270 */
[----:B------:R-:W-:Y:S01]  /*4190*/  @!PT LDS RZ, [RZ] ;  /* 0x00000000fffff984 */ /* 0x000fe20000000800 */
[----:B------:R-:W-:Y:S01]  /*41a0*/  @!PT LDS RZ, [RZ] ;  /* 0x00000000fffff984 */ /* 0x000fe20000000800 */
[----:B------:R-:W-:Y:S01]  /*41b0*/  @!PT LDS RZ, [RZ] ;  /* 0x00000000fffff984 */ /* 0x000fe20000000800 */
[----:B------:R-:W-:Y:S01]  /*41c0*/  @!PT LDS RZ, [RZ] ;  /* 0x00000000fffff984 */ /* 0x000fe20000000800 */
[----:B------:R1:W-:Y:S06]  /*41d0*/  MEMBAR.ALL.CTA ;  /* 0x0000000000007992 */ /* 0x0003ec0000008000 */
[----:B-1----:R-:W1:Y:S01]  /*41e0*/  FENCE.VIEW.ASYNC.S ;  /* 0x00000000000073c6 */ /* 0x002e620000000000 */
[----:B----4-:R-:W-:Y:S11]  /*41f0*/  LOP3.LUT P0, RZ, R10, 0x1, RZ, 0xc0, !PT ;  /* 0x000000010aff7812 */ /* 0x010ff6000780c0ff */
[----:B------:R-:W-:Y:S02]  /*4200*/  @!UPT UIADD3 URZ, UPT, UPT, URZ, URZ, URZ ;  /* 0x000000fffffff290 */ /* 0x000fe4000fffe0ff */
[----:B-1----:R-:W-:Y:S01]  /*4210*/  VOTEU.ANY UP1, P0 ;  /* 0x0000000000ff7886 */ /* 0x002fe20000020100 */
[----:B------:R-:W-:Y:S11]  /*4220*/  PLOP3.LUT P0, PT, PT, PT, UP1, 0x80, 0x8 ;  /* 0x000000000008781c */ /* 0x000ff60003f0f018 */
[----:B------:R-:W-:Y:S02]  /*4230*/  @!UPT UIADD3 URZ, UPT, UPT, URZ, URZ, URZ ;  /* 0x000000fffffff290 */ /* 0x000fe4000fffe0ff */
[----:B---3--:R-:W-:Y:S02]  /*4240*/  @P0 SHF.R.U32.HI R0, RZ, 0x10, R9 ;  /* 0x00000010ff000819 */ /* 0x008fe40000011609 */
[----:B------:R-:W-:Y:S02]  /*4250*/  @P0 MOV R6, R8 ;  /* 0x0000000800060202 */ /* 0x000fe40000000f00 */
[----:B------:R-:W-:Y:S01]  /*4260*/  @P0 R2UR UR4, R0 ;  /* 0x00000000000402ca */ /* 0x000fe200000e0000 */
[----:B------:R-:W-:Y:S01]  /*4270*/  VIADD R0, R12, 0x90 ;  /* 0x000000900c007836 */ /* 0x000fe20000000000 */
[----:B------:R-:W-:Y:S02]  /*4280*/  @P0 LOP3.LUT R8, R9, 0xffff, RZ, 0xc0, !PT ;  /* 0x0000ffff09080812 */ /* 0x000fe400078ec0ff */
[----:B------:R-:W-:Y:S02]  /*4290*/  @P0 R2UR UR6, R6 ;  /* 0x00000000060602ca */ /* 0x000fe400000e0000 */
[----:B------:R-:W-:Y:S02]  /*42a0*/  PRMT R0, RZ, 0x654, R0 ;  /* 0x00000654ff007816 */ /* 0x000fe40000000000 */
[----:B------:R-:W-:Y:S02]  /*42b0*/  @P0 R2UR UR5, R8 ;  /* 0x00000000080502ca */ /* 0x000fe400000e0000 */
[----:B------:R1:W-:Y:S03]  /*42c0*/  SYNCS.ARRIVE.TRANS64.RED.A1T0 RZ, [R0+URZ], RZ ;  /* 0x000000ff00ff79a7 */ /* 0x0003e600081004ff */
[----:B------:R-:W-:Y:S04]  /*42d0*/  @UP1 UMOV UR29, UR4 ;  /* 0x00000004001d1c82 */ /* 0x000fe80008000000 */
[----:B------:R-:W-:Y:S04]  /*42e0*/  @UP1 UMOV UR14, UR6 ;  /* 0x00000006000e1c82 */ /* 0x000fe80008000000 */
[----:B------:R-:W-:Y:S01]  /*42f0*/  @UP1 UMOV UR13, UR5 ;  /* 0x00000005000d1c82 */ /* 0x000fe20008000000 */
[----:B------:R-:W-:Y:S05]  /*4300*/  BRA.U !UP0, `(.L_x_75) ;  /* 0x0000000108a47547 */ /* 0x000fea000b800000 */
[----:B------:R-:W-:Y:S02]  /*4310*/  UIMAD.WIDE.U32 UR18, UR13, UR51, URZ ;  /* 0x000000330d1272a5 */ /* 0x000fe4000f8e00ff */
[----:B------:R-:W-:Y:S02]  /*4320*/  UIMAD.WIDE.U32 UR26, UR14, UR48, URZ ;  /* 0x000000300e1a72a5 */ /* 0x000fe4000f8e00ff */
[----:B------:R-:W-:Y:S02]  /*4330*/  USEL UR4, UR30, UR38, !UP5 ;  /* 0x000000261e047287 */ /* 0x000fe4000e800000 */
[----:B------:R-:W-:Y:S02]  /*4340*/  USEL UR7, UR31, UR39, !UP6 ;  /* 0x000000271f077287 */ /* 0x000fe4000f000000 */
[----:B--2---:R-:W-:Y:S02]  /*4350*/  UIMAD.WIDE.U32 UR8, UR4, UR22, URZ ;  /* 0x00000016040872a5 */ /* 0x004fe4000f8e00ff */
[----:B------:R-:W-:Y:S01]  /*4360*/  UIMAD.WIDE.U32 UR10, UR7, UR22, URZ ;  /* 0x00000016070a72a5 */ /* 0x000fe2000f8e00ff */
[----:B------:R-:W-:Y:S02]  /*4370*/  UMOV UR5, UR19 ;  /* 0x0000001300057c82 */ /* 0x000fe40008000000 */
[----:B------:R-:W-:Y:S03]  /*4380*/  USHF.R.U32.HI UR6, URZ, UR40, UR5 ;  /* 0x00000028ff067299 */ /* 0x000fe60008011605 */
[----:B------:R-:W-:Y:S01]  /*4390*/  UMOV UR5, UR27 ;  /* 0x0000001b00057c82 */ /* 0x000fe20008000000 */
[----:B------:R-:W-:Y:S02]  /*43a0*/  USEL UR6, UR13, UR6, !UP5 ;  /* 0x000000060d067287 */ /* 0x000fe4000e800000 */
[----:B------:R-:W-:Y:S03]  /*43b0*/  USHF.R.U32.HI UR12, URZ, UR49, UR5 ;  /* 0x00000031ff0c7299 */ /* 0x000fe60008011605 */
[----:B------:R-:W-:Y:S02]  /*43c0*/  UMOV UR5, UR9 ;  /* 0x0000000900057c82 */ /* 0x000fe40008000000 */
[----:B------:R-:W-:Y:S03]  /*43d0*/  @UP4 USHF.R.U32.HI UR4, URZ, UR23, UR5 ;  /* 0x00000017ff044299 */ /* 0x000fe60008011605 */
[----:B------:R-:W-:Y:S01]  /*43e0*/  UMOV UR5, UR11 ;  /* 0x0000000b00057c82 */ /* 0x000fe20008000000 */
[----:B------:R-:W-:Y:S02]  /*43f0*/  UIMAD UR4, UR42, UR4, URZ ;  /* 0x000000042a0472a4 */ /* 0x000fe4000f8e02ff */
[----:B------:R-:W-:Y:S02]  /*4400*/  @UP4 USHF.R.U32.HI UR7, URZ, UR23, UR5 ;  /* 0x00000017ff074299 */ /* 0x000fe40008011605 */
[----:B------:R-:W-:Y:S02]  /*4410*/  UIMAD.WIDE.U32 UR10, UR6, UR22, URZ ;  /* 0x00000016060a72a5 */ /* 0x000fe4000f8e00ff */
[----:B------:R-:W-:Y:S02]  /*4420*/  USEL UR5, UR14, UR12, !UP6 ;  /* 0x0000000c0e057287 */ /* 0x000fe4000f000000 */
[----:B------:R-:W-:Y:S02]  /*4430*/  UIMAD UR8, UR42, UR7, URZ ;  /* 0x000000072a0872a4 */ /* 0x000fe4000f8e02ff */
[----:B------:R-:W-:Y:S03]  /*4440*/  UISETP.GE.AND UP0, UPT, UR6, UR4, UPT ;  /* 0x000000040600728c */ /* 0x000fe6000bf06270 */
[----:B------:R-:W-:Y:S01]  /*4450*/  UMOV UR4, UR11 ;  /* 0x0000000b00047c82 */ /* 0x000fe20008000000 */
[----:B------:R-:W-:Y:S02]  /*4460*/  UISETP.GE.OR UP0, UPT, UR5, UR8, UP0 ;  /* 0x000000080500728c */ /* 0x000fe40008706670 */
[----:B------:R-:W-:Y:S02]  /*4470*/  USHF.R.U32.HI UR4, URZ, UR23, UR4 ;  /* 0x00000017ff047299 */ /* 0x000fe40008011604 */
[----:B------:R-:W-:Y:S02]  /*4480*/  UIMAD.WIDE.U32 UR8, UR5, UR22, URZ ;  /* 0x00000016050872a5 */ /* 0x000fe4000f8e00ff */
[----:B------:R-:W-:Y:S04]  /*4490*/  USEL UR10, UR6, UR4, !UP4 ;  /* 0x00000004060a7287 */ /* 0x000fe8000e000000 */
[----:B------:R-:W-:Y:S01]  /*44a0*/  UIADD3 UR11, UPT, UPT, -UR10, URZ, URZ ;  /* 0x000000ff0a0b7290 */ /* 0x000fe2000fffe1ff */
[----:B------:R-:W-:Y:S02]  /*44b0*/  @!UP0 UMOV UR4, UR9 ;  /* 0x0000000900048c82 */ /* 0x000fe40008000000 */
[----:B------:R-:W-:Y:S02]  /*44c0*/  @!UP0 USHF.R.U32.HI UR4, URZ, UR23, UR4 ;  /* 0x00000017ff048299 */ /* 0x000fe40008011604 */
[----:B------:R-:W-:Y:S02]  /*44d0*/  UIMAD UR8, UR42, UR11, UR6 ;  /* 0x0000000b2a0872a4 */ /* 0x000fe4000f8e0206 */
[----:B------:R-:W-:Y:S04]  /*44e0*/  @!UP0 USEL UR4, UR5, UR4, !UP4 ;  /* 0x0000000405048287 */ /* 0x000fe8000e000000 */
[----:B------:R-:W-:Y:S02]  /*44f0*/  @!UP0 UIMAD UR8, UR7, UR8, UR4 ;  /* 0x00000008070882a4 */ /* 0x000fe4000f8e0204 */
[----:B------:R-:W-:Y:S02]  /*4500*/  @!UP0 UIADD3 UR9, UPT, UPT, UR10, -UR4, URZ ;  /* 0x800000040a098290 */ /* 0x000fe4000fffe0ff */
[----:B------:R-:W-:Y:S02]  /*4510*/  UIADD3 UR4, UPT, UPT, -UR5, URZ, URZ ;  /* 0x000000ff05047290 */ /* 0x000fe4000fffe1ff */
[----:B------:R-:W-:Y:S02]  /*4520*/  UIADD3 UR7, UPT, UPT, -UR6, URZ, URZ ;  /* 0x000000ff06077290 */ /* 0x000fe4000fffe1ff */
[----:B------:R-:W-:Y:S02]  /*4530*/  @!UP0 UIMAD UR6, UR9, UR42, UR5 ;  /* 0x0000002a090682a4 */ /* 0x000fe4000f8e0205 */
[----:B------:R-:W-:Y:S02]  /*4540*/  UIMAD UR14, UR15, UR4, UR14 ;  /* 0x000000040f0e72a4 */ /* 0x000fe4000f8e020e */
[----:B------:R-:W-:Y:S01]  /*4550*/  UIMAD UR13, UR50, UR7, UR13 ;  /* 0x00000007320d72a4 */ /* 0x000fe2000f8e020d */
[----:B------:R-:W-:Y:S02]  /*4560*/  @!UP0 UMOV UR5, UR8 ;  /* 0x0000000800058c82 */ /* 0x000fe40008000000 */
[----:B------:R-:W-:Y:S02]  /*4570*/  UIMAD UR14, UR5, UR15, UR14 ;  /* 0x0000000f050e72a4 */ /* 0x000fe4000f8e020e */
[----:B------:R-:W-:Y:S11]  /*4580*/  UIMAD UR13, UR6, UR50, UR13 ;  /* 0x00000032060d72a4 */ /* 0x000ff6000f8e020d */
[----:B------:R-:W-:Y:S01]  /*4590*/  @!UPT UIADD3 URZ, UPT, UPT, URZ, URZ, URZ ;  /* 0x000000fffffff290 */ /* 0x000fe2000fffe0ff */
.L_x_75:
[----:B------:R-:W3:Y:S01]  /*45a0*/  @!UP2 LDCU.128 UR8, c[0x0][0xb10] ;  /* 0x00016200ff08a7ac */ /* 0x000ee20008000c00 */
[C---:B------:R-:W-:Y:S02]  /*45b0*/  ISETP.NE.U32.AND P1, PT, R4.reuse, RZ, PT ;  /* 0x000000ff0400720c */ /* 0x040fe40003f25070 */
[----:B------:R-:W-:Y:S02]  /*45c0*/  ISETP.NE.U32.AND P0, PT, R4, RZ, PT ;  /* 0x000000ff0400720c */ /* 0x000fe40003f05070 */
[C---:B------:R-:W-:Y:S02]  /*45d0*/  ISETP.NE.AND.EX P1, PT, R5.reuse, RZ, PT, P1 ;  /* 0x000000ff0500720c */ /* 0x040fe40003f25310 */
[----:B------:R-:W-:Y:S01]  /*45e0*/  ISETP.NE.AND.EX P0, PT, R5, RZ, PT, P0 ;  /* 0x000000ff0500720c */ /* 0x000fe20003f05300 */
[----:B------:R-:W4:Y:S01]  /*45f0*/  @!UP2 LDCU UR5, c[0x0][0xb0c] ;  /* 0x00016180ff05a7ac */ /* 0x000f220008000800 */
[----:B------:R-:W-:Y:S01]  /*4600*/  SHF.L.U32 R9, R15, 0x1f, RZ ;  /* 0x0000001f0f097819 */ /* 0x000fe200000006ff */
[----:B------:R-:W-:Y:S02]  /*4610*/  USHF.L.U32 UR35, UR16, 0x6, URZ ;  /* 0x0000000610237899 */ /* 0x000fe400080006ff */
[----:B------:R-:W-:Y:S02]  /*4620*/  USHF.L.U32 UR34, UR20, 0x8, URZ ;  /* 0x0000000814227899 */ /* 0x000fe400080006ff */
[----:B---3--:R-:W-:Y:S07]  /*4630*/  UIMAD.WIDE.U32 UR6, UR14, UR8, URZ ;  /* 0x000000080e0672a5 */ /* 0x008fee000f8e00ff */
[----:B------:R-:W-:Y:S01]  /*4640*/  @!UP2 UMOV UR4, UR7 ;  /* 0x000000070004ac82 */ /* 0x000fe20008000000 */
[----:B----4-:R-:W-:Y:S02]  /*4650*/  @!UP2 UISETP.NE.AND UP0, UPT, UR5, 0x1, UPT ;  /* 0x000000010500a88c */ /* 0x010fe4000bf05270 */
[----:B------:R-:W-:Y:S02]  /*4660*/  @!UP2 USHF.R.U32.HI UR4, URZ, UR9, UR4 ;  /* 0x00000009ff04a299 */ /* 0x000fe40008011604 */
[----:B------:R-:W-:Y:S02]  /*4670*/  UIMAD.WIDE.U32 UR6, UR13, UR11, URZ ;  /* 0x0000000b0d0672a5 */ /* 0x000fe4000f8e00ff */
[----:B------:R-:W-:Y:S02]  /*4680*/  @!UP2 USEL UR8, UR14, UR4, !UP0 ;  /* 0x000000040e08a287 */ /* 0x000fe4000c000000 */
[----:B------:R-:W-:Y:S03]  /*4690*/  @!UP2 UISETP.NE.AND UP0, UPT, UR10, 0x1, UPT ;  /* 0x000000010a00a88c */ /* 0x000fe6000bf05270 */
[----:B------:R-:W-:Y:S02]  /*46a0*/  @!UP2 UMOV UR6, UR7 ;  /* 0x000000070006ac82 */ /* 0x000fe40008000000 */
[----:B------:R-:W3:Y:S02]  /*46b0*/  @!UP2 LDCU UR4, c[0x0][0xb20] ;  /* 0x00016400ff04a7ac */ /* 0x000ee40008000800 */
[----:B---3--:R-:W-:Y:S04]  /*46c0*/  @!UP2 USHF.R.U32.HI UR6, URZ, UR4, UR6 ;  /* 0x00000004ff06a299 */ /* 0x008fe80008011606 */
[----:B------:R-:W-:Y:S04]  /*46d0*/  @!UP2 USEL UR6, UR13, UR6, !UP0 ;  /* 0x000000060d06a287 */ /* 0x000fe8000c000000 */
[----:B------:R-:W-:Y:S02]  /*46e0*/  @!UP2 UIADD3 UR4, UPT, UPT, -UR8, UR6, URZ ;  /* 0x000000060804a290 */ /* 0x000fe4000fffe1ff */
[----:B------:R-:W-:Y:S02]  /*46f0*/  @!UP2 UIADD3 UR6, UPT, UPT, UR8, -UR6, URZ ;  /* 0x800000060806a290 */ /* 0x000fe4000fffe0ff */
[----:B------:R-:W-:Y:S02]  /*4700*/  @!UP2 UIMAD UR14, UR4, UR5, UR14 ;  /* 0x00000005040ea2a4 */ /* 0x000fe4000f8e020e */
[----:B------:R-:W-:Y:S01]  /*4710*/  @!UP2 UIMAD UR13, UR6, UR10, UR13 ;  /* 0x0000000a060da2a4 */ /* 0x000fe2000f8e020d */
[----:B------:R-:W-:Y:S11]  /*4720*/  BRA.U UP3, `(.L_x_76) ;  /* 0x0000000103107547 */ /* 0x000ff6000b800000 */
[----:B------:R-:W-:Y:S04]  /*4730*/  MOV R6, UR46 ;  /* 0x0000002e00067c02 */ /* 0x000fe80008000f00 */
[----:B------:R-:W-:Y:S04]  /*4740*/  SHF.L.U32 R6, R6, 0x1f, RZ ;  /* 0x0000001f06067819 */ /* 0x000fe800000006ff */
[----:B------:R-:W3:Y:S02]  /*4750*/  SYNCS.PHASECHK.TRANS64.TRYWAIT P2, [UR21+0x78], R6 ;  /* 0x00007806ff0075a7 */ /* 0x000ee40008041115 */
[----:B---3--:R-:W-:Y:S05]  /*4760*/  @!P2 BRA `(.L_x_77) ;  /* 0x0000005400c8a947 */ /* 0x008fea0003800000 */
.L_x_76:
[----:B------:R-:W-:Y:S05]  /*4770*/  @!P1 BRA `(.L_x_78) ;  /* 0x0000000000309947 */ /* 0x000fea0003800000 */
[----:B------:R-:W-:Y:S01]  /*4780*/  ISETP.NE.U32.AND P1, PT, R2, RZ, PT ;  /* 0x000000ff0200720c */ /* 0x000fe20003f25070 */
[----:B------:R-:W3:Y:S01]  /*4790*/  LDCU.64 UR4, c[0x0][0x358] ;  /* 0x00006b00ff0477ac */ /* 0x000ee20008000a00 */
[----:B------:R-:W-:Y:S02]  /*47a0*/  IMAD.MOV.U32 R74, RZ, RZ, 0x1 ;  /* 0x00000001ff4a7424 */ /* 0x000fe400078e00ff */
[----:B------:R-:W-:Y:S11]  /*47b0*/  ISETP.NE.AND.EX P1, PT, R3, RZ, PT, P1 ;  /* 0x000000ff0300720c */ /* 0x000ff60003f25310 */
[----:B------:R-:W-:Y:S02]  /*47c0*/  @!UPT UIADD3 URZ, UPT, UPT, URZ, URZ, URZ ;  /* 0x000000fffffff290 */ /* 0x000fe4000fffe0ff */
[----:B------:R-:W4:Y:S01]  /*47d0*/  @P1 LDC.64 R10, c[0x0][0x888] ;  /* 0x00022200ff0a1b82 */ /* 0x000f220000000a00 */
[----:B-1----:R-:W-:Y:S04]  /*47e0*/  @P1 IMAD R0, R4, UR36, RZ ;  /* 0x0000002404001c24 */ /* 0x002fe8000f8e02ff */
[----:B----4-:R-:W-:Y:S04]  /*47f0*/  @P1 IMAD.WIDE R10, R0, 0x4, R10 ;  /* 0x00000004000a1825 */ /* 0x010fe800078e020a */
[----:B------:R-:W-:Y:S01]  /*4800*/  HFMA2 R0, -RZ, RZ, 0, 5.9604644775390625e-08 ;  /* 0x00000001ff007431 */ /* 0x000fe200000001ff */
[----:B---3-5:R3:W5:Y:S04]  /*4810*/  @P1 LDG.E R40, desc[UR4][R10.64] ;  /* 0x000000040a281981 */ /* 0x028768000c1e1900 */
[----:B------:R-:W-:Y:S01]  /*4820*/  @!P1 PRMT R74, R0, 0x7610, R74 ;  /* 0x00007610004a9816 */ /* 0x000fe2000000004a */
[----:B---3--:R-:W4:Y:S06]  /*4830*/  @!P1 LDC R40, c[0x0][0x880] ;  /* 0x00022000ff289b82 */ /* 0x008f2c0000000800 */
.L_x_78:
[----:B----45:R-:W-:Y:S01]  /*4840*/  @!P0 ISETP.EQ.AND P1, PT, R40, RZ, PT ;  /* 0x000000ff2800820c */ /* 0x030fe20003f22270 */
[----:B------:R-:W-:Y:S01]  /*4850*/  @!UPT UIADD3 URZ, UPT, UPT, URZ, URZ, URZ ;  /* 0x000000fffffff290 */ /* 0x000fe2000fffe0ff */
[----:B------:R-:W-:Y:S11]  /*4860*/  @!P0 BRA `(.L_x_79) ;  /* 0x0000000000188947 */ /* 0x000ff60003800000 */
[----:B------:R-:W-:Y:S02]  /*4870*/  LOP3.LUT P0, RZ, R74, 0xff, RZ, 0xc0, !PT ;  /* 0x000000ff4aff7812 */ /* 0x000fe4000780c0ff */
[----:B------:R-:W-:Y:S04]  /*4880*/  ISETP.NE.U32.AND P1, PT, R2, RZ, PT ;  /* 0x000000ff0200720c */ /* 0x000fe80003f25070 */
[----:B------:R-:W-:Y:S04]  /*4890*/  ISETP.NE.AND.EX P1, PT, R3, RZ, PT, P1 ;  /* 0x000000ff0300720c */ /* 0x000fe80003f25310 */
[----:B------:R-:W-:Y:S03]  /*48a0*/  PLOP3.LUT P1, PT, P1, PT, PT, 0x8, 0x80 ;  /* 0x000000000080781c */ /* 0x000fe60000f2e170 */
[----:B------:R-:W-:Y:S11]  /*48b0*/  @P0 ISETP.EQ.AND P1, PT, R40, RZ, PT ;  /* 0x000000ff2800020c */ /* 0x000ff60003f22270 */
[----:B------:R-:W-:Y:S02]  /*48c0*/  @!UPT UIADD3 URZ, UPT, UPT, URZ, URZ, URZ ;  /* 0x000000fffffff290 */ /* 0x000fe4000fffe0ff */
.L_x_79:
[----:B------:R-:W3:Y:S01]  /*48d0*/  SYNCS.PHASECHK.TRANS64.TRYWAIT P2, [UR21+0x50], R9 ;  /* 0x00005009ff0075a7 */ /* 0x000ee20008041115 */
[----:B------:R-:W-:Y:S04]  /*48e0*/  ELECT P0, URZ, PT ;  /* 0x0000000000ff782f */ /* 0x000fe80003800000 */
[----:B------:R-:W-:Y:S11]  /*48f0*/  PLOP3.LUT P1, PT, P1, P0, PT, 0xf2, 0x2f ;  /* 0x00000000002f781c */ /* 0x000ff60000f21e72 */
[----:B------:R-:W-:Y:S02]  /*4900*/  @!UPT UIADD3 URZ, UPT, UPT, URZ, URZ, URZ ;  /* 0x000000fffffff290 */ /* 0x000fe4000fffe0ff */
[----:B------:R-:W-:Y:S05]  /*4910*/  @!P1 IADD3 R8, P0, PT, R16, 0x580, RZ ;  /* 0x0000058010089810 */ /* 0x000fea0007f1e0ff */
[----:B-1----:R-:W-:Y:S01]  /*4920*/  @!P1 IMAD.X R6, RZ, RZ, R17, P0 ;  /* 0x000000ffff069224 */ /* 0x002fe200000e0611 */
[----:B---3--:R-:W-:Y:S07]  /*4930*/  @!P2 BRA `(.L_x_80) ;  /* 0x00000054006ca947 */ /* 0x008fee0003800000 */
.L_x_159:
[----:B------:R-:W-:Y:S01]  /*4940*/  @!P1 R2UR UR5, R8 ;  /* 0x00000000080592ca */ /* 0x000fe200000e0000 */
[----:B------:R-:W-:Y:S01]  /*4950*/  VOTEU.ALL UP0, P1 ;  /* 0x0000000000ff7886 */ /* 0x000fe20000800000 */
[----:B------:R-:W-:Y:S01]  /*4960*/  @!P1 R2UR UR4, R6 ;  /* 0x00000000060492ca */ /* 0x000fe200000e0000 */
[----:B-1----:R-:W-:Y:S01]  /*4970*/  @!P1 IMAD.MOV.U32 R0, RZ, RZ, 0x1000 ;  /* 0x00001000ff009424 */ /* 0x002fe200078e00ff */
[----:B------:R-:W-:Y:S01]  /*4980*/  UMOV UR8, 0x0 ;  /* 0x0000000000087882 */ /* 0x000fe20000000000 */
[----:B------:R-:W-:Y:S01]  /*4990*/  UMOV UR9, 0x10000000 ;  /* 0x1000000000097882 */ /* 0x000fe20000000000 */
[----:B------:R-:W-:Y:S01]  /*49a0*/  @!UP0 UIADD3 UR32, UPT, UPT, UR21, 0x200, URZ ;  /* 0x0000020015208890 */ /* 0x000fe2000fffe0ff */
[----:B------:R-:W-:Y:S01]  /*49b0*/  @!P1 IADD3 R8, P0, PT, R16, 0x580, RZ ;  /* 0x0000058010089810 */ /* 0x000fe20007f1e0ff */
[----:B------:R-:W-:Y:S01]  /*49c0*/  VOTEU.ALL UP0, P1 ;  /* 0x0000000000ff7886 */ /* 0x000fe20000800000 */
[----:B------:R-:W-:Y:S03]  /*49d0*/  UPRMT UR6, UR45, 0x654, UR33 ;  /* 0x000006542d067896 */ /* 0x000fe60008000021 */
[----:B------:R-:W-:Y:S02]  /*49e0*/  @!P1 IMAD.X R6, RZ, RZ, R17, P0 ;  /* 0x000000ffff069224 */ /* 0x000fe400000e0611 */
[----:B------:R-:W-:Y:S02]  /*49f0*/  IMAD.U32 R10, RZ, RZ, UR5 ;  /* 0x00000005ff0a7e24 */ /* 0x000fe4000f8e00ff */
[----:B------:R-:W-:Y:S03]  /*4a00*/  IMAD.U32 R11, RZ, RZ, UR4 ;  /* 0x00000004ff0b7e24 */ /* 0x000fe6000f8e00ff */
[----:B------:R-:W-:Y:S02]  /*4a10*/  @!P1 R2UR UR4, R10 ;  /* 0x000000000a0492ca */ /* 0x000fe400000e0000 */
[----:B------:R-:W-:Y:S11]  /*4a20*/  @!P1 R2UR UR5, R11 ;  /* 0x000000000b0592ca */ /* 0x000ff600000e0000 */
[----:B------:R-:W-:Y:S02]  /*4a30*/  @!UPT UIADD3 URZ, UPT, UPT, URZ, URZ, URZ ;  /* 0x000000fffffff290 */ /* 0x000fe4000fffe0ff */
[----:B------:R1:W-:Y:S01]  /*4a40*/  @!UP0 UTMALDG.3D [UR32], [UR4], desc[UR8] ;  /* 0x00000820040085b4 */ /* 0x0003e20008011000 */
[----:B------:R1:W-:Y:S01]  /*4a50*/  @!P1 SYNCS.ARRIVE.TRANS64.RED.A0TR RZ, [UR21+0x30], R0 ;  /* 0x00003000ffff99a7 */ /* 0x0003e20008300415 */
[----:B------:R-:W-:Y:S01]  /*4a60*/  SYNCS.ARRIVE.TRANS64.RED.A1T0 RZ, [UR6], RZ ;  /* 0x000000ffffff79a7 */ /* 0x000fe20008100406 */
[----:B------:R-:W3:Y:S02]  /*4a70*/  SYNCS.PHASECHK.TRANS64.TRYWAIT P2, [UR21+0x58], R9 ;  /* 0x00005809ff0075a7 */ /* 0x000ee40008041115 */
[----:B-1-3--:R-:W-:Y:S05]  /*4a80*/  @!P2 BRA `(.L_x_81) ;  /* 0x000000540030a947 */ /* 0x00afea0003800000 */
.L_x_161:
        /* <DEDUP_REMOVED lines=8> */
[----:B------:R-:W-:Y:S01]  /*4b10*/  @!UP0 UIADD3 UR24, UPT, UPT, UR21, 0x1200, URZ ;  /* 0x0000120015188890 */ /* 0x000fe2000fffe0ff */
[----:B------:R-:W-:Y:S01]  /*4b20*/  VOTEU.ALL UP0, P1 ;  /* 0x0000000000ff7886 */ /* 0x000fe20000800000 */
[----:B------:R-:W-:Y:S01]  /*4b30*/  UMOV UR27, UR35 ;  /* 0x00000023001b7c82 */ /* 0x000fe20008000000 */
[----:B------:R-:W-:Y:S02]  /*4b40*/  UMOV UR28, UR36 ;  /* 0x00000024001c7c82 */ /* 0x000fe40008000000 */
[----:B------:R-:W-:Y:S01]  /*4b50*/  IMAD.U32 R10, RZ, RZ, UR5 ;  /* 0x00000005ff0a7e24 */ /* 0x000fe2000f8e00ff */
[----:B------:R-:W-:Y:S01]  /*4b60*/  UPRMT UR6, UR45, 0x654, UR25 ;  /* 0x000006542d067896 */ /* 0x000fe20008000019 */
[----:B------:R-:W-:Y:S02]  /*4b70*/  IMAD.U32 R11, RZ, RZ, UR4 ;  /* 0x00000004ff0b7e24 */ /* 0x000fe4000f8e00ff */
[----:B------:R-:W-:Y:S01]  /*4b80*/  @!P1 IMAD.X R6, RZ, RZ, R17, P0 ;  /* 0x000000ffff069224 */ /* 0x000fe200000e0611 */
        /* <DEDUP_REMOVED lines=8> */
.L_x_163:
[----:B------:R-:W-:Y:S01]  /*4c10*/  @!P1 R2UR UR5, R8 ;  /* 0x00000000080592ca */ /* 0x000fe200000e0000 */
[----:B------:R-:W-:Y:S01]  /*4c20*/  VOTEU.ALL UP0, P1 ;  /* 0x0000000000ff7886 */ /* 0x000fe20000800000 */
[----:B------:R-:W-:Y:S01]  /*4c30*/  @!P1 R2UR UR4, R6 ;  /* 0x00000000060492ca */ /* 0x000fe200000e0000 */
[----:B-1----:R-:W-:Y:S01]  /*4c40*/  @!P1 IMAD.MOV.U32 R0, RZ, RZ, 0x1000 ;  /* 0x00001000ff009424 */ /* 0x002fe200078e00ff */
[----:B------:R-:W-:Y:S01]  /*4c50*/  UMOV UR8, 0x0 ;  /* 0x0000000000087882 */ /* 0x000fe20000000000 */
[----:B------:R-:W-:Y:S01]  /*4c60*/  UMOV UR9, 0x10000000 ;  /* 0x1000000000097882 */ /* 0x000fe20000000000 */
[----:B------:R-:W-:Y:S01]  /*4c70*/  @!UP0 UIADD3 UR18, UPT, UPT, UR34, 0x80, URZ ;  /* 0x0000008022128890 */ /* 0x000fe2000fffe0ff */
[----:B------:R-:W-:Y:S01]  /*4c80*/  VIADD R14, R14, 0x1 ;  /* 0x000000010e0e7836 */ /* 0x000fe20000000000 */
[----:B------:R-:W-:Y:S01]  /*4c90*/  @!UP0 UIADD3 UR16, UPT, UPT, UR21, 0x2200, URZ ;  /* 0x0000220015108890 */ /* 0x000fe2000fffe0ff */
[----:B------:R-:W-:Y:S01]  /*4ca0*/  VOTEU.ALL UP0, P1 ;  /* 0x0000000000ff7886 */ /* 0x000fe20000800000 */
[----:B------:R-:W-:Y:S01]  /*4cb0*/  UMOV UR19, UR35 ;  /* 0x0000002300137c82 */ /* 0x000fe20008000000 */
[----:B------:R-:W-:Y:S02]  /*4cc0*/  UMOV UR20, UR36 ;  /* 0x0000002400147c82 */ /* 0x000fe40008000000 */
[----:B------:R-:W-:Y:S01]  /*4cd0*/  IMAD.U32 R10, RZ, RZ, UR5 ;  /* 0x00000005ff0a7e24 */ /* 0x000fe2000f8e00ff */
[----:B------:R-:W-:Y:S01]  /*4ce0*/  UPRMT UR6, UR45, 0x654, UR17 ;  /* 0x000006542d067896 */ /* 0x000fe20008000011 */
        /* <DEDUP_REMOVED lines=9> */
.L_x_165:
[----:B------:R-:W-:Y:S01]  /*4d80*/  @!P1 IADD3 R6, P0, PT, R16, 0x580, RZ ;  /* 0x0000058010069810 */ /* 0x000fe20007f1e0ff */
[----:B------:R-:W-:Y:S01]  /*4d90*/  VOTEU.ALL UP0, P1 ;  /* 0x0000000000ff7886 */ /* 0x000fe20000800000 */
[----:B------:R-:W-:Y:S01]  /*4da0*/  UMOV UR6, 0x0 ;  /* 0x0000000000067882 */ /* 0x000fe20000000000 */
[----:B------:R-:W-:Y:S01]  /*4db0*/  UMOV UR7, 0x10000000 ;  /* 0x1000000000077882 */ /* 0x000fe20000000000 */
[----:B------:R-:W-:Y:S01]  /*4dc0*/  @!P1 R2UR UR5, R6 ;  /* 0x00000000060592ca */ /* 0x000fe200000e0000 */
[----:B-1----:R-:W-:Y:S01]  /*4dd0*/  @!P1 IMAD.X R0, RZ, RZ, R17, P0 ;  /* 0x000000ffff009224 */ /* 0x002fe200000e0611 */
[----:B------:R-:W-:Y:S01]  /*4de0*/  @!UP0 UIADD3 UR10, UPT, UPT, UR34, 0xc0, URZ ;  /* 0x000000c0220a8890 */ /* 0x000fe2000fffe0ff */
[----:B------:R-:W-:Y:S01]  /*4df0*/  R2UR UR18, R76 ;  /* 0x000000004c1272ca */ /* 0x000fe200000e0000 */
[----:B------:R-:W-:Y:S01]  /*4e00*/  @!UP0 UIADD3 UR8, UPT, UPT, UR21, 0x3200, URZ ;  /* 0x0000320015088890 */ /* 0x000fe2000fffe0ff */
[----:B------:R-:W-:Y:S01]  /*4e10*/  R2UR UR16, R77 ;  /* 0x000000004d1072ca */ /* 0x000fe200000e0000 */
[----:B------:R-:W-:Y:S01]  /*4e20*/  @!UP0 UIADD3 UR9, UPT, UPT, UR21, 0x48, URZ ;  /* 0x0000004815098890 */ /* 0x000fe2000fffe0ff */
[----:B------:R-:W-:Y:S01]  /*4e30*/  @!P1 R2UR UR4, R0 ;  /* 0x00000000000492ca */ /* 0x000fe200000e0000 */
[----:B------:R-:W-:Y:S01]  /*4e40*/  VOTEU.ALL UP0, P1 ;  /* 0x0000000000ff7886 */ /* 0x000fe20000800000 */
[----:B------:R-:W-:Y:S01]  /*4e50*/  UMOV UR11, UR35 ;  /* 0x00000023000b7c82 */ /* 0x000fe20008000000 */
[----:B------:R-:W-:Y:S01]  /*4e60*/  UMOV UR12, UR36 ;  /* 0x00000024000c7c82 */ /* 0x000fe20008000000 */
[C---:B------:R-:W-:Y:S01]  /*4e70*/  ISETP.NE.AND P0, PT, R14.reuse, 0x2, PT ;  /* 0x000000020e00780c */ /* 0x040fe20003f05270 */
[----:B------:R-:W-:Y:S01]  /*4e80*/  UPLOP3.LUT UP3, UPT, UPT, UPT, UPT, 0x80, 0x8 ;  /* 0x000000000008789c */ /* 0x000fe20003f6f070 */
[----:B------:R-:W-:Y:S01]  /*4e90*/  IMAD.U32 R8, RZ, RZ, UR5 ;  /* 0x00000005ff087e24 */ /* 0x000fe2000f8e00ff */
[----:B------:R-:W-:Y:S01]  /*4ea0*/  LOP3.LUT R15, R15, 0x1, RZ, 0x3c, !PT ;  /* 0x000000010f0f7812 */ /* 0x000fe200078e3cff */
[----:B------:R-:W-:Y:S01]  /*4eb0*/  UMOV UR36, UR29 ;  /* 0x0000001d00247c82 */ /* 0x000fe20008000000 */
[----:B------:R-:W-:Y:S01]  /*4ec0*/  SEL R0, RZ, 0x1, P0 ;  /* 0x00000001ff007807 */ /* 0x000fe20000000000 */
[----:B------:R-:W-:Y:S01]  /*4ed0*/  UIADD3 UR20, UPT, UPT, UR13, UR18, URZ ;  /* 0x000000120d147290 */ /* 0x000fe2000fffe0ff */
[----:B------:R-:W-:Y:S01]  /*4ee0*/  SEL R14, R14, RZ, P0 ;  /* 0x000000ff0e0e7207 */ /* 0x000fe20000000000 */
[----:B------:R-:W-:Y:S01]  /*4ef0*/  UIADD3 UR16, UPT, UPT, UR14, UR16, URZ ;  /* 0x000000100e107290 */ /* 0x000fe2000fffe0ff */
[----:B------:R-:W-:Y:S01]  /*4f00*/  IMAD.U32 R9, RZ, RZ, UR4 ;  /* 0x00000004ff097e24 */ /* 0x000fe2000f8e00ff */
[----:B------:R-:W-:Y:S02]  /*4f10*/  @!P1 R2UR UR4, R8 ;  /* 0x00000000080492ca */ /* 0x000fe400000e0000 */
[----:B------:R-:W-:Y:S02]  /*4f20*/  LOP3.LUT R13, R13, R0, RZ, 0x3c, !PT ;  /* 0x000000000d0d7212 */ /* 0x000fe400078e3cff */
[----:B------:R-:W-:Y:S11]  /*4f30*/  @!P1 R2UR UR5, R9 ;  /* 0x00000000090592ca */ /* 0x000ff600000e0000 */
[----:B------:R-:W-:Y:S02]  /*4f40*/  @!UPT UIADD3 URZ, UPT, UPT, URZ, URZ, URZ ;  /* 0x000000fffffff290 */ /* 0x000fe4000fffe0ff */
[----:B------:R3:W-:Y:S01]  /*4f50*/  @!UP0 UTMALDG.3D [UR8], [UR4], desc[UR6] ;  /* 0x00000608040085b4 */ /* 0x0007e20008011000 */
[----:B------:R3:W-:Y:S01]  /*4f60*/  @!P1 SYNCS.ARRIVE.TRANS64.RED.A0TR RZ, [UR21+0x48], R7 ;  /* 0x00004807ffff99a7 */ /* 0x0007e20008300415 */
[----:B------:R-:W-:Y:S01]  /*4f70*/  SYNCS.ARRIVE.TRANS64.RED.A1T0 RZ, [UR37], RZ ;  /* 0x000000ffffff79a7 */ /* 0x000fe20008100425 */
[----:B------:R-:W-:Y:S05]  /*4f80*/  BRA.U UP1, `(.L_x_84) ;  /* 0xfffffff101647547 */ /* 0x000fea000b83ffff */
[----:B------:R-:W-:-:S04]  /*4f90*/  SHF.L.U32 R2, R15, 0x1f, RZ ;  /* 0x0000001f0f027819 */ /* 0x000fc800000006ff */
[----:B------:R-:W1:Y:S02]  /*4fa0*/  SYNCS.PHASECHK.TRANS64.TRYWAIT P0, [UR21+0x50], R2 ;  /* 0x00005002ff0075a7 */ /* 0x000e640008001115 */
[----:B-1----:R-:W-:Y:S05]  /*4fb0*/  @!P0 BRA `(.L_x_85) ;  /* 0x00000050002c8947 */ /* 0x002fea0003800000 */
.L_x_167:
[----:B------:R-:W4:Y:S02]  /*4fc0*/  SYNCS.PHASECHK.TRANS64.TRYWAIT P0, [UR21+0x58], R2 ;  /* 0x00005802ff0075a7 */ /* 0x000f240008001115 */
[----:B----4-:R-:W-:Y:S05]  /*4fd0*/  @!P0 BRA `(.L_x_86) ;  /* 0x00000050003c8947 */ /* 0x010fea0003800000 */
.L_x_169:
[----:B------:R-:W4:Y:S02]  /*4fe0*/  SYNCS.PHASECHK.TRANS64.TRYWAIT P0, [UR21+0x60], R2 ;  /* 0x00006002ff0075a7 */ /* 0x000f240008001115 */
[----:B----4-:R-:W-:Y:S05]  /*4ff0*/  @!P0 BRA `(.L_x_87) ;  /* 0x00000050004c8947 */ /* 0x010fea0003800000 */
.L_x_171:
[----:B-1----:R-:W-:-:S07]  /*5000*/  MOV R0, UR21 ;  /* 0x0000001500007c02 */ /* 0x002fce0008000f00 */
.L_x_88:
[----:B-1----:R-:W-:-:S04]  /*5010*/  SHF.L.U32 R2, R15, 0x1f, RZ ;  /* 0x0000001f0f027819 */ /* 0x002fc800000006ff */
[----:B------:R1:W4:Y:S03]  /*5020*/  SYNCS.PHASECHK.TRANS64.TRYWAIT P0, [R0+URZ+0x68], R2 ;  /* 0x00006802000075a7 */ /* 0x00032600080011ff */
[----:B----4-:R-:W-:Y:S05]  /*5030*/  @!P0 NANOSLEEP.SYNCS 0x989680 ;  /* 0x009896800000895d */ /* 0x010fea0003900000 */
[----:B------:R-:W4:Y:S02]  /*5040*/  @!P0 SYNCS.PHASECHK.TRANS64 P0, [R0+URZ+0x68], R2 ;  /* 0x00006802000085a7 */ /* 0x000f2400080010ff */
[----:B--234-:R-:W-:Y:S05]  /*5050*/  @P0 EXIT ;  /* 0x000000000000094d */ /* 0x01cfea0003800000 */
[----:B------:R-:W-:Y:S05]  /*5060*/  BRA `(.L_x_88) ;  /* 0xfffffffc00e87947 */ /* 0x000fea000383ffff */
.L_x_73:
[----:B------:R-:W-:-:S06]  /*5070*/  UISETP.GE.AND UP0, UPT, UR17, 0x4, UPT ;  /* 0x000000041100788c */ /* 0x000fcc000bf06270 */
[----:B------:R-:W-:-:S13]  /*5080*/  PLOP3.LUT P0, PT, PT, PT, UP0, 0x80, 0x8 ;  /* 0x000000000008781c */ /* 0x000fda0003f0f008 */
[----:B-1----:R-:W-:Y:S05]  /*5090*/  @!P0 EXIT ;  /* 0x000000000000894d */ /* 0x002fea0003800000 */
[----:B------:R-:W-:Y:S01]  /*50a0*/  BAR.SYNC.DEFER_BLOCKING 0x6, 0xa0 ;  /* 0x0182800000007b1d */ /* 0x000fe20000010000 */
[C---:B------:R-:W-:Y:S01]  /*50b0*/  IMAD.SHL.U32 R7, R85.reuse, 0x40, RZ ;  /* 0x0000004055077824 */ /* 0x040fe200078e00ff */
[C---:B------:R-:W-:Y:S01]  /*50c0*/  LOP3.LUT R87, R85.reuse, 0x60, RZ, 0xc0, !PT ;  /* 0x0000006055577812 */ /* 0x040fe200078ec0ff */
[C---:B------:R-:W-:Y:S02]  /*50d0*/  IMAD.SHL.U32 R4, R85.reuse, 0x20, RZ ;  /* 0x0000002055047824 */ /* 0x040fe400078e00ff */
[----:B------:R-:W-:Y:S02]  /*50e0*/  HFMA2 R36, -RZ, RZ, 0, 0 ;  /* 0x00000000ff247431 */ /* 0x000fe400000001ff */
[----:B------:R-:W-:Y:S01]  /*50f0*/  IMAD.SHL.U32 R5, R85, 0x8, RZ ;  /* 0x0000000855057824 */ /* 0x000fe200078e00ff */
[----:B------:R-:W-:Y:S01]  /*5100*/  UMOV UR44, 0x400 ;  /* 0x00000400002c7882 */ /* 0x000fe20000000000 */
[----:B------:R-:W1:Y:S01]  /*5110*/  LDC.64 R72, c[0x0][0x8b0] ;  /* 0x00022c00ff487b82 */ /* 0x000e620000000a00 */
[----:B------:R-:W-:Y:S01]  /*5120*/  ULEA UR44, UR45, UR44, 0x18 ;  /* 0x0000002c2d2c7291 */ /* 0x000fe2000f8ec0ff */
[----:B------:R-:W-:Y:S01]  /*5130*/  LOP3.LUT R6, R7, 0x180, RZ, 0xc0, !PT ;  /* 0x0000018007067812 */ /* 0x000fe200078ec0ff */
[C---:B------:R-:W-:Y:S01]  /*5140*/  IMAD.U32 R37, R85.reuse, 0x10000, RZ ;  /* 0x0001000055257824 */ /* 0x040fe200078e00ff */
[----:B------:R-:W-:Y:S01]  /*5150*/  LOP3.LUT R4, R4, 0xc00, RZ, 0xc0, !PT ;  /* 0x00000c0004047812 */ /* 0x000fe200078ec0ff */
[----:B------:R-:W-:Y:S01]  /*5160*/  UIADD3 UR4, UPT, UPT, UR44, 0x4200, URZ ;  /* 0x000042002c047890 */ /* 0x000fe2000fffe0ff */
[----:B------:R-:W-:Y:S01]  /*5170*/  LOP3.LUT R5, R6, 0x30, R5, 0xf8, !PT ;  /* 0x0000003006057812 */ /* 0x000fe200078ef805 */
[----:B------:R-:W-:Y:S01]  /*5180*/  IMAD.SHL.U32 R6, R85, 0x2, RZ ;  /* 0x0000000255067824 */ /* 0x000fe200078e00ff */
[----:B------:R-:W2:Y:S01]  /*5190*/  LDC.64 R70, c[0x0][0x8a8] ;  /* 0x00022a00ff467b82 */ /* 0x000ea20000000a00 */
[----:B------:R-:W-:Y:S01]  /*51a0*/  LOP3.LUT R4, R4, 0x40, R7, 0xf8, !PT ;  /* 0x0000004004047812 */ /* 0x000fe200078ef807 */
[----:B------:R-:W-:Y:S01]  /*51b0*/  UIADD3 UR5, UPT, UPT, UR44, 0x200, URZ ;  /* 0x000002002c057890 */ /* 0x000fe2000fffe0ff */
[----:B------:R-:W-:Y:S01]  /*51c0*/  LOP3.LUT R37, R37, 0x600000, RZ, 0xc0, !PT ;  /* 0x0060000025257812 */ /* 0x000fe200078ec0ff */
[----:B------:R-:W-:Y:S01]  /*51d0*/  IMAD.MOV.U32 R84, RZ, RZ, RZ ;  /* 0x000000ffff547224 */ /* 0x000fe200078e00ff */
[----:B------:R-:W-:Y:S01]  /*51e0*/  LOP3.LUT R85, R85, 0x2, RZ, 0xc0, !PT ;  /* 0x0000000255557812 */ /* 0x000fe200078ec0ff */
[----:B------:R-:W-:Y:S01]  /*51f0*/  IMAD.MOV.U32 R79, RZ, RZ, RZ ;  /* 0x000000ffff4f7224 */ /* 0x000fe200078e00ff */
[----:B------:R-:W-:-:S02]  /*5200*/  LOP3.LUT R5, R5, 0x20, R6, 0x78, !PT ;  /* 0x0000002005057812 */ /* 0x000fc400078e7806 */
[----:B------:R-:W-:Y:S01]  /*5210*/  CS2R R82, SRZ ;  /* 0x0000000000527805 */ /* 0x000fe2000001ff00 */
[----:B------:R-:W3:Y:S01]  /*5220*/  LDS R0, [UR44+0x130] ;  /* 0x0001302cff007984 */ /* 0x000ee20008000800 */
[----:B------:R-:W-:Y:S01]  /*5230*/  LOP3.LUT R4, R4, 0x200, R7, 0xf8, !PT ;  /* 0x0000020004047812 */ /* 0x000fe200078ef807 */
[----:B------:R-:W-:Y:S01]  /*5240*/  IMAD.U32 R88, RZ, RZ, UR5 ;  /* 0x00000005ff587e24 */ /* 0x000fe2000f8e00ff */
[----:B------:R-:W-:Y:S01]  /*5250*/  MOV R81, RZ ;  /* 0x000000ff00517202 */ /* 0x000fe20000000f00 */
[----:B------:R-:W-:Y:S01]  /*5260*/  IMAD.MOV R80, RZ, RZ, -R85 ;  /* 0x000000ffff507224 */ /* 0x000fe200078e0a55 */
[----:B------:R-:W-:Y:S01]  /*5270*/  LOP3.LUT R69, R4, R5, RZ, 0xfc, !PT ;  /* 0x0000000504457212 */ /* 0x000fe200078efcff */
[----:B------:R-:W-:Y:S01]  /*5280*/  IMAD.U32 R86, RZ, RZ, UR4 ;  /* 0x00000004ff567e24 */ /* 0x000fe2000f8e00ff */
[----:B------:R-:W4:Y:S01]  /*5290*/  LDCU UR58, c[0x0][0x370] ;  /* 0x00006e00ff3a77ac */ /* 0x000f220008000800 */
[----:B------:R-:W1:Y:S01]  /*52a0*/  LDCU.64 UR62, c[0x0][0x348] ;  /* 0x00006900ff3e77ac */ /* 0x000e620008000a00 */
[----:B------:R-:W1:Y:S01]  /*52b0*/  LDCU UR43, c[0x0][0xb0c] ;  /* 0x00016180ff2b77ac */ /* 0x000e620008000800 */
[----:B------:R-:W1:Y:S01]  /*52c0*/  LDCU UR39, c[0x0][0xb30] ;  /* 0x00016600ff2777ac */ /* 0x000e620008000800 */
[----:B------:R-:W1:Y:S01]  /*52d0*/  LDCU.64 UR56, c[0x0][0x888] ;  /* 0x00011100ff3877ac */ /* 0x000e620008000a00 */
[----:B------:R-:W1:Y:S01]  /*52e0*/  LDCU.64 UR40, c[0x0][0xb28] ;  /* 0x00016500ff2877ac */ /* 0x000e620008000a00 */
[----:B------:R-:W1:Y:S01]  /*52f0*/  LDCU.64 UR60, c[0x0][0x890] ;  /* 0x00011200ff3c77ac */ /* 0x000e620008000a00 */
[----:B------:R-:W1:Y:S01]  /*5300*/  LDCU.128 UR52, c[0x0][0xb10] ;  /* 0x00016200ff3477ac */ /* 0x000e620008000c00 */
[----:B------:R-:W1:Y:S02]  /*5310*/  LDCU UR47, c[0x0][0x374] ;  /* 0x00006e80ff2f77ac */ /* 0x000e640008000800 */
[----:B-1234-:R-:W-:-:S07]  /*5320*/  IMAD.IADD R37, R0, 0x1, R37 ;  /* 0x0000000100257824 */ /* 0x01efce00078e0225 */
.L_x_130:
[----:B------:R-:W-:Y:S02]  /*5330*/  LEA R3, R79, UR44, 0x3 ;  /* 0x0000002c4f037c11 */ /* 0x000fe4000f8e18ff */
[----:B------:R-:W-:Y:S02]  /*5340*/  SHF.L.U32 R0, R83, 0x1f, RZ ;  /* 0x0000001f53007819 */ /* 0x000fe400000006ff */
[----:B-1----:R-:W-:Y:S02]  /*5350*/  LEA R4, R79, UR44, 0x4 ;  /* 0x0000002c4f047c11 */ /* 0x002fe4000f8e20ff */
[----:B------:R-:W1:Y:S02]  /*5360*/  SYNCS.PHASECHK.TRANS64.TRYWAIT P0, [R3+URZ+0x80], R0 ;  /* 0x00008000030075a7 */ /* 0x000e6400080011ff */
[----:B-1----:R-:W-:Y:S05]  /*5370*/  @!P0 BRA `(.L_x_89) ;  /* 0x0000004c00848947 */ /* 0x002fea0003800000 */
.L_x_172:
        /* <DEDUP_REMOVED lines=8> */
[----:B--2---:R-:W-:Y:S11]  /*5400*/  LOP3.LUT P0, RZ, R6, 0x1, RZ, 0xc0, !PT ;  /* 0x0000000106ff7812 */ /* 0x004ff6000780c0ff */
[----:B------:R-:W-:Y:S02]  /*5410*/  @!UPT UIADD3 URZ, UPT, UPT, URZ, URZ, URZ ;  /* 0x000000fffffff290 */ /* 0x000fe4000fffe0ff */
[----:B---3--:R-:W-:Y:S01]  /*5420*/  VOTEU.ANY UP1, P0 ;  /* 0x0000000000ff7886 */ /* 0x008fe20000020100 */
[----:B------:R-:W-:Y:S01]  /*5430*/  PLOP3.LUT P0, PT, PT, PT, UP1, 0x80, 0x8 ;  /* 0x000000000008781c */ /* 0x000fe20003f0f018 */
[----:B------:R-:W-:Y:S11]  /*5440*/  UP2UR UR46, UPR, URZ, 0x2 ;  /* 0x00000002ff2e7883 */ /* 0x000ff60008000000 */
[----:B------:R-:W-:Y:S01]  /*5450*/  @!UPT UIADD3 URZ, UPT, UPT, URZ, URZ, URZ ;  /* 0x000000fffffff290 */ /* 0x000fe2000fffe0ff */
[----:B-1----:R-:W-:Y:S02]  /*5460*/  @P0 SHF.R.U32.HI R0, RZ, 0x10, R5 ;  /* 0x00000010ff000819 */ /* 0x002fe40000011605 */
        /* <DEDUP_REMOVED lines=12> */
[----:B------:R-:W2:Y:S01]  /*5530*/  LDCU UR12, c[0x0][0xb20] ;  /* 0x00016400ff0c77ac */ /* 0x000ea20008000800 */
[----:B------:R-:W-:Y:S02]  /*5540*/  UIMAD.WIDE.U32 UR4, UR47, UR55, URZ ;  /* 0x000000372f0472a5 */ /* 0x000fe4000f8e00ff */
[----:B------:R-:W-:Y:S02]  /*5550*/  UIMAD.WIDE.U32 UR6, UR58, UR52, URZ ;  /* 0x000000343a0672a5 */ /* 0x000fe4000f8e00ff */
[----:B------:R-:W-:Y:S02]  /*5560*/  UISETP.NE.AND UP0, UPT, UR54, 0x1, UPT ;  /* 0x000000013600788c */ /* 0x000fe4000bf05270 */
[----:B------:R-:W-:Y:S02]  /*5570*/  UIMAD.WIDE.U32 UR8, UR37, UR55, URZ ;  /* 0x00000037250872a5 */ /* 0x000fe4000f8e00ff */
[----:B------:R-:W-:Y:S02]  /*5580*/  UIMAD.WIDE.U32 UR10, UR38, UR52, URZ ;  /* 0x00000034260a72a5 */ /* 0x000fe4000f8e00ff */
[----:B------:R-:W-:Y:S02]  /*5590*/  UISETP.NE.AND UP1, UPT, UR43, 0x1, UPT ;  /* 0x000000012b00788c */ /* 0x000fe4000bf25270 */
[----:B------:R-:W-:Y:S01]  /*55a0*/  UISETP.NE.AND UP2, UPT, UR42, 0x1, UPT ;  /* 0x000000012a00788c */ /* 0x000fe2000bf45270 */
[----:B------:R-:W-:Y:S02]  /*55b0*/  UMOV UR4, UR5 ;  /* 0x0000000500047c82 */ /* 0x000fe40008000000 */
[----:B--2---:R-:W-:Y:S03]  /*55c0*/  USHF.R.U32.HI UR5, URZ, UR12, UR4 ;  /* 0x0000000cff057299 */ /* 0x004fe60008011604 */
[----:B------:R-:W-:Y:S02]  /*55d0*/  UMOV UR4, UR7 ;  /* 0x0000000700047c82 */ /* 0x000fe40008000000 */
[----:B------:R-:W-:Y:S02]  /*55e0*/  USHF.R.U32.HI UR7, URZ, UR53, UR4 ;  /* 0x00000035ff077299 */ /* 0x000fe40008011604 */
[----:B------:R-:W-:Y:S02]  /*55f0*/  USEL UR4, UR47, UR5, !UP0 ;  /* 0x000000052f047287 */ /* 0x000fe4000c000000 */
[----:B------:R-:W-:Y:S01]  /*5600*/  USEL UR7, UR58, UR7, !UP1 ;  /* 0x000000073a077287 */ /* 0x000fe2000c800000 */
[----:B------:R-:W-:Y:S01]  /*5610*/  UMOV UR5, UR9 ;  /* 0x0000000900057c82 */ /* 0x000fe20008000000 */
[----:B------:R-:W-:Y:S02]  /*5620*/  UIMAD.WIDE.U32 UR8, UR4, UR40, URZ ;  /* 0x00000028040872a5 */ /* 0x000fe4000f8e00ff */
[----:B------:R-:W-:Y:S03]  /*5630*/  USHF.R.U32.HI UR6, URZ, UR12, UR5 ;  /* 0x0000000cff067299 */ /* 0x000fe60008011605 */
[----:B------:R-:W-:Y:S01]  /*5640*/  UMOV UR5, UR11 ;  /* 0x0000000b00057c82 */ /* 0x000fe20008000000 */
[----:B------:R-:W-:Y:S02]  /*5650*/  UIMAD.WIDE.U32 UR10, UR7, UR40, URZ ;  /* 0x00000028070a72a5 */ /* 0x000fe4000f8e00ff */
[----:B------:R-:W-:Y:S02]  /*5660*/  USHF.R.U32.HI UR12, URZ, UR53, UR5 ;  /* 0x00000035ff0c7299 */ /* 0x000fe40008011605 */
[----:B------:R-:W-:Y:S01]  /*5670*/  USEL UR6, UR37, UR6, !UP0 ;  /* 0x0000000625067287 */ /* 0x000fe2000c000000 */
[----:B------:R-:W-:Y:S02]  /*5680*/  UMOV UR5, UR9 ;  /* 0x0000000900057c82 */ /* 0x000fe40008000000 */
[----:B------:R-:W-:Y:S01]  /*5690*/  UMOV UR10, UR11 ;  /* 0x0000000b000a7c82 */ /* 0x000fe20008000000 */
[----:B------:R-:W-:Y:S02]  /*56a0*/  @UP2 USHF.R.U32.HI UR4, URZ, UR41, UR5 ;  /* 0x00000029ff042299 */ /* 0x000fe40008011605 */
[----:B------:R-:W-:Y:S02]  /*56b0*/  @UP2 USHF.R.U32.HI UR7, URZ, UR41, UR10 ;  /* 0x00000029ff072299 */ /* 0x000fe4000801160a */
[----:B------:R-:W-:Y:S02]  /*56c0*/  UIMAD UR4, UR42, UR4, URZ ;  /* 0x000000042a0472a4 */ /* 0x000fe4000f8e02ff */
        /* <DEDUP_REMOVED lines=8> */
[----:B------:R-:W-:Y:S02]  /*5750*/  USEL UR11, UR6, UR4, !UP2 ;  /* 0x00000004060b7287 */ /* 0x000fe4000d000000 */
[----:B------:R-:W-:Y:S02]  /*5760*/  UIADD3 UR8, UPT, UPT, -UR5, URZ, URZ ;  /* 0x000000ff05087290 */ /* 0x000fe4000fffe1ff */
[----:B------:R-:W-:Y:S01]  /*5770*/  UIADD3 UR10, UPT, UPT, -UR11, URZ, URZ ;  /* 0x000000ff0b0a7290 */ /* 0x000fe2000fffe1ff */
[----:B------:R-:W-:Y:S01]  /*5780*/  @!UP0 UMOV UR4, UR9 ;  /* 0x0000000900048c82 */ /* 0x000fe20008000000 */
[----:B------:R-:W-:Y:S02]  /*5790*/  UIADD3 UR9, UPT, UPT, -UR6, URZ, URZ ;  /* 0x000000ff06097290 */ /* 0x000fe4000fffe1ff */
[----:B------:R-:W-:Y:S02]  /*57a0*/  @!UP0 USHF.R.U32.HI UR4, URZ, UR41, UR4 ;  /* 0x00000029ff048299 */ /* 0x000fe40008011604 */
[----:B------:R-:W-:Y:S02]  /*57b0*/  UIMAD UR10, UR42, UR10, UR6 ;  /* 0x0000000a2a0a72a4 */ /* 0x000fe4000f8e0206 */
[----:B------:R-:W-:Y:S04]  /*57c0*/  @!UP0 USEL UR4, UR5, UR4, !UP2 ;  /* 0x0000000405048287 */ /* 0x000fe8000d000000 */
[----:B------:R-:W-:Y:S02]  /*57d0*/  @!UP0 UIMAD UR10, UR7, UR10, UR4 ;  /* 0x0000000a070a82a4 */ /* 0x000fe4000f8e0204 */
[----:B------:R-:W-:Y:S02]  /*57e0*/  @!UP0 UIADD3 UR11, UPT, UPT, UR11, -UR4, URZ ;  /* 0x800000040b0b8290 */ /* 0x000fe4000fffe0ff */
[----:B------:R-:W-:Y:S02]  /*57f0*/  UIMAD UR7, UR43, UR8, UR38 ;  /* 0x000000082b0772a4 */ /* 0x000fe4000f8e0226 */
[----:B------:R-:W-:Y:S02]  /*5800*/  @!UP0 UIMAD UR6, UR11, UR42, UR5 ;  /* 0x0000002a0b0682a4 */ /* 0x000fe4000f8e0205 */
[----:B------:R-:W-:Y:S01]  /*5810*/  UIMAD UR4, UR54, UR9, UR37 ;  /* 0x00000009360472a4 */ /* 0x000fe2000f8e0225 */
[----:B------:R-:W-:Y:S02]  /*5820*/  @!UP0 UMOV UR5, UR10 ;  /* 0x0000000a00058c82 */ /* 0x000fe40008000000 */
[----:B------:R-:W-:Y:S02]  /*5830*/  UIMAD UR38, UR5, UR43, UR7 ;  /* 0x0000002b052672a4 */ /* 0x000fe4000f8e0207 */
[----:B------:R-:W-:Y:S11]  /*5840*/  UIMAD UR37, UR6, UR54, UR4 ;  /* 0x00000036062572a4 */ /* 0x000ff6000f8e0204 */
[----:B------:R-:W-:Y:S01]  /*5850*/  @!UPT UIADD3 URZ, UPT, UPT, URZ, URZ, URZ ;  /* 0x000000fffffff290 */ /* 0x000fe2000fffe0ff */
.L_x_90:
[----:B------:R-:W-:Y:S01]  /*5860*/  UISETP.NE.AND UP0, UPT, UR39, 0x1, UPT ;  /* 0x000000012700788c */ /* 0x000fe2000bf05270 */
[----:B------:R-:W-:Y:S01]  /*5870*/  R2UR UR11, R88 ;  /* 0x00000000580b72ca */ /* 0x000fe200000e0000 */
[----:B------:R-:W-:Y:S01]  /*5880*/  USHF.L.U32 UR50, UR16, 0x6, URZ ;  /* 0x0000000610327899 */ /* 0x000fe200080006ff */
[----:B------:R-:W-:Y:S01]  /*5890*/  IADD3 R79, PT, PT, R79, 0x1, RZ ;  /* 0x000000014f4f7810 */ /* 0x000fe20007ffe0ff */
[----:B------:R-:W-:Y:S07]  /*58a0*/  USHF.L.U32 UR49, UR20, 0x8, URZ ;  /* 0x0000000814317899 */ /* 0x000fee00080006ff */
[----:B------:R-:W2:Y:S01]  /*58b0*/  @!UP0 LDCU.128 UR12, c[0x0][0xb10] ;  /* 0x00016200ff0c87ac */ /* 0x000ea20008000c00 */
[----:B------:R-:W3:Y:S01]  /*58c0*/  @!UP0 LDCU UR5, c[0x0][0xb0c] ;  /* 0x00016180ff0587ac */ /* 0x000ee20008000800 */
[----:B------:R-:W4:Y:S01]  /*58d0*/  @!UP0 LDCU UR10, c[0x0][0xb20] ;  /* 0x00016400ff0a87ac */ /* 0x000f220008000800 */
[----:B--2---:R-:W-:Y:S02]  /*58e0*/  UIMAD.WIDE.U32 UR8, UR38, UR12, URZ ;  /* 0x0000000c260872a5 */ /* 0x004fe4000f8e00ff */
[----:B------:R-:W-:Y:S02]  /*58f0*/  UIMAD.WIDE.U32 UR6, UR37, UR15, URZ ;  /* 0x0000000f250672a5 */ /* 0x000fe4000f8e00ff */
[----:B------:R-:W-:Y:S03]  /*5900*/  @!UP0 UISETP.NE.AND UP1, UPT, UR14, 0x1, UPT ;  /* 0x000000010e00888c */ /* 0x000fe6000bf25270 */
[----:B------:R-:W-:Y:S01]  /*5910*/  @!UP0 UMOV UR4, UR9 ;  /* 0x0000000900048c82 */ /* 0x000fe20008000000 */
[----:B---3--:R-:W-:Y:S02]  /*5920*/  @!UP0 UISETP.NE.AND UP2, UPT, UR5, 0x1, UPT ;  /* 0x000000010500888c */ /* 0x008fe4000bf45270 */
[----:B------:R-:W-:Y:S01]  /*5930*/  @!UP0 USHF.R.U32.HI UR4, URZ, UR13, UR4 ;  /* 0x0000000dff048299 */ /* 0x000fe20008011604 */
[----:B------:R-:W-:Y:S02]  /*5940*/  @!UP0 UMOV UR6, UR7 ;  /* 0x0000000700068c82 */ /* 0x000fe40008000000 */
[----:B----4-:R-:W-:Y:S02]  /*5950*/  @!UP0 USHF.R.U32.HI UR6, URZ, UR10, UR6 ;  /* 0x0000000aff068299 */ /* 0x010fe40008011606 */
[----:B------:R-:W-:Y:S02]  /*5960*/  @!UP0 USEL UR7, UR38, UR4, !UP2 ;  /* 0x0000000426078287 */ /* 0x000fe4000d000000 */
[----:B------:R-:W-:Y:S04]  /*5970*/  @!UP0 USEL UR6, UR37, UR6, !UP1 ;  /* 0x0000000625068287 */ /* 0x000fe8000c800000 */
[----:B------:R-:W-:Y:S02]  /*5980*/  @!UP0 UIADD3 UR4, UPT, UPT, -UR7, UR6, URZ ;  /* 0x0000000607048290 */ /* 0x000fe4000fffe1ff */
[----:B------:R-:W-:Y:S02]  /*5990*/  @!UP0 UIADD3 UR6, UPT, UPT, UR7, -UR6, URZ ;  /* 0x8000000607068290 */ /* 0x000fe4000fffe0ff */
[----:B------:R-:W-:Y:S02]  /*59a0*/  @!UP0 UIMAD UR38, UR4, UR5, UR38 ;  /* 0x00000005042682a4 */ /* 0x000fe4000f8e0226 */
[----:B------:R-:W-:Y:S02]  /*59b0*/  @!UP0 UIMAD UR37, UR6, UR14, UR37 ;  /* 0x0000000e062582a4 */ /* 0x000fe4000f8e0225 */
[----:B------:R-:W-:Y:S09]  /*59c0*/  ULOP3.LUT UP0, URZ, UR11, 0x1b0, URZ, 0xc0, !UPT ;  /* 0x000001b00bff7892 */ /* 0x000ff2000f80c0ff */
[----:B------:R-:W-:Y:S05]  /*59d0*/  BRA.U !UP0, `(.L_x_91) ;  /* 0x0000000108407547 */ /* 0x000fea000b800000 */
[----:B------:R-:W2:Y:S01]  /*59e0*/  LDCU.64 UR8, c[0x4][0x88] ;  /* 0x01001100ff0877ac */ /* 0x000ea20008000a00 */
[----:B------:R-:W-:Y:S01]  /*59f0*/  MOV R3, 0x0 ;  /* 0x0000000000037802 */ /* 0x000fe20000000f00 */
[----:B------:R-:W-:Y:S02]  /*5a00*/  HFMA2 R12, -RZ, RZ, 0, 5.9604644775390625e-08 ;  /* 0x00000001ff0c7431 */ /* 0x000fe400000001ff */
[----:B------:R-:W-:Y:S02]  /*5a10*/  IMAD.MOV.U32 R8, RZ, RZ, 0x70 ;  /* 0x00000070ff087424 */ /* 0x000fe400078e00ff */
[----:B------:R-:W-:Y:S01]  /*5a20*/  IMAD.MOV.U32 R13, RZ, RZ, RZ ;  /* 0x000000ffff0d7224 */ /* 0x000fe200078e00ff */
[----:B------:R-:W3:Y:S01]  /*5a30*/  LDCU.64 UR6, c[0x4][0x90] ;  /* 0x01001200ff0677ac */ /* 0x000ee20008000a00 */
[----:B------:R-:W4:Y:S01]  /*5a40*/  LDC.64 R2, c[0x4][R3] ;  /* 0x0100000003027b82 */ /* 0x000f220000000a00 */
[----:B------:R-:W1:Y:S01]  /*5a50*/  LDCU.64 UR4, c[0x4][0x8] ;  /* 0x01000100ff0477ac */ /* 0x000e620008000a00 */
[----:B--2---:R-:W-:Y:S01]  /*5a60*/  MOV R5, UR9 ;  /* 0x0000000900057c02 */ /* 0x004fe20008000f00 */
[----:B------:R-:W-:Y:S01]  /*5a70*/  IMAD.U32 R4, RZ, RZ, UR8 ;  /* 0x00000008ff047e24 */ /* 0x000fe2000f8e00ff */
[----:B---3--:R-:W-:Y:S01]  /*5a80*/  MOV R7, UR7 ;  /* 0x0000000700077c02 */ /* 0x008fe20008000f00 */
[----:B------:R-:W-:Y:S01]  /*5a90*/  IMAD.U32 R6, RZ, RZ, UR6 ;  /* 0x00000006ff067e24 */ /* 0x000fe2000f8e00ff */
[----:B-1----:R-:W-:Y:S01]  /*5aa0*/  MOV R11, UR5 ;  /* 0x00000005000b7c02 */ /* 0x002fe20008000f00 */
[----:B------:R-:W-:Y:S02]  /*5ab0*/  IMAD.U32 R10, RZ, RZ, UR4 ;  /* 0x00000004ff0a7e24 */ /* 0x000fe4000f8e00ff */
[----:B------:R-:W-:Y:S07]  /*5ac0*/  LEPC R20, `(.L_x_91) ;  /* 0x000000001014794e */ /* 0x000fee0000000000 */
[----:B----45:R-:W-:Y:S05]  /*5ad0*/  CALL.ABS.NOINC R2 ;  /* 0x0000000002007343 */ /* 0x030fea0003c00000 */
.L_x_91:
[----:B------:R-:W-:Y:S01]  /*5ae0*/  LOP3.LUT P0, RZ, R86, 0x1b0, RZ, 0xc0, !PT ;  /* 0x000001b056ff7812 */ /* 0x000fe2000780c0ff */
[----:B------:R-:W-:Y:S11]  /*5af0*/  BSSY.RECONVERGENT B6, `(.L_x_92) ;  /* 0x0000013000067945 */ /* 0x000ff60003800200 */
[----:B------:R-:W-:Y:S01]  /*5b00*/  @!UPT UIADD3 URZ, UPT, UPT, URZ, URZ, URZ ;  /* 0x000000fffffff290 */ /* 0x000fe2000fffe0ff */
[----:B------:R-:W-:Y:S05]  /*5b10*/  @!P0 BRA `(.L_x_93) ;  /* 0x0000000000408947 */ /* 0x000fea0003800000 */
        /* <DEDUP_REMOVED lines=16> */
.L_x_93:
[----:B------:R-:W-:Y:S05]  /*5c20*/  BSYNC.RECONVERGENT B6 ;  /* 0x0000000000067941 */ /* 0x000fea0003800200 */
.L_x_92:
[----:B------:R-:W-:Y:S01]  /*5c30*/  R2UR UR4, R78 ;  /* 0x000000004e0472ca */ /* 0x000fe200000e0000 */
[----:B------:R-:W-:Y:S01]  /*5c40*/  UISETP.NE.U32.AND UP0, UPT, UR60, URZ, UPT ;  /* 0x000000ff3c00728c */ /* 0x000fe2000bf05070 */
[----:B------:R-:W-:Y:S02]  /*5c50*/  ISETP.NE.U32.AND P4, PT, R72, RZ, PT ;  /* 0x000000ff4800720c */ /* 0x000fe40003f85070 */
[----:B------:R-:W-:Y:S01]  /*5c60*/  ISETP.NE.U32.AND P2, PT, RZ, UR56, PT ;  /* 0x00000038ff007c0c */ /* 0x000fe2000bf45070 */
[----:B------:R-:W-:Y:S01]  /*5c70*/  UISETP.NE.AND.EX UP1, UPT, UR61, URZ, UPT, UP0 ;  /* 0x000000ff3d00728c */ /* 0x000fe2000bf25300 */
[----:B------:R-:W-:Y:S01]  /*5c80*/  ISETP.NE.AND.EX P4, PT, R73, RZ, PT, P4 ;  /* 0x000000ff4900720c */ /* 0x000fe20003f85340 */
[----:B------:R-:W-:Y:S01]  /*5c90*/  UPLOP3.LUT UP0, UPT, UPT, UPT, UPT, 0x40, 0x4 ;  /* 0x000000000004789c */ /* 0x000fe20003f0e870 */
[----:B------:R-:W-:Y:S05]  /*5ca0*/  ISETP.NE.AND.EX P2, PT, RZ, UR57, PT, P2 ;  /* 0x00000039ff007c0c */ /* 0x000fea000bf45320 */
[----:B------:R-:W-:Y:S06]  /*5cb0*/  UISETP.NE.AND UP2, UPT, UR4, URZ, UPT ;  /* 0x000000ff0400728c */ /* 0x000fec000bf45270 */
[----:B------:R-:W-:Y:S05]  /*5cc0*/  PLOP3.LUT P1, PT, PT, PT, UP2, 0x80, 0x8 ;  /* 0x000000000008781c */ /* 0x000fea0003f2f028 */
[----:B------:R-:W-:Y:S06]  /*5cd0*/  @UP2 UPLOP3.LUT UP0, UPT, UPT, UPT, UP1, 0x80, 0x8 ;  /* 0x000000000008289c */ /* 0x000fec0003f0f010 */
[----:B------:R-:W-:Y:S01]  /*5ce0*/  PLOP3.LUT P0, PT, PT, PT, UP0, 0x80, 0x8 ;  /* 0x000000000008781c */ /* 0x000fe20003f0f008 */
[----:B------:R-:W-:Y:S01]  /*5cf0*/  @!UPT UIADD3 URZ, UPT, UPT, URZ, URZ, URZ ;  /* 0x000000fffffff290 */ /* 0x000fe2000fffe0ff */
[----:B------:R-:W-:Y:S11]  /*5d00*/  BRA.U !UP1, `(.L_x_94) ;  /* 0x00000001093c7547 */ /* 0x000ff6000b800000 */
[----:B------:R-:W-:Y:S01]  /*5d10*/  UISETP.NE.U32.AND UP0, UPT, UR56, URZ, UPT ;  /* 0x000000ff3800728c */ /* 0x000fe2000bf05070 */
[----:B-1----:R-:W-:Y:S01]  /*5d20*/  HFMA2 R0, -RZ, RZ, 0, 5.9604644775390625e-08 ;  /* 0x00000001ff007431 */ /* 0x002fe200000001ff */
[----:B------:R-:W1:Y:S01]  /*5d30*/  LDCU.64 UR8, c[0x0][0x358] ;  /* 0x00006b00ff0877ac */ /* 0x000e620008000a00 */
[----:B------:R-:W-:Y:S01]  /*5d40*/  IMAD.MOV.U32 R74, RZ, RZ, 0x1 ;  /* 0x00000001ff4a7424 */ /* 0x000fe200078e00ff */
[----:B------:R-:W-:Y:S06]  /*5d50*/  UISETP.NE.AND.EX UP0, UPT, UR57, URZ, UPT, UP0 ;  /* 0x000000ff3900728c */ /* 0x000fec000bf05300 */
[----:B------:R-:W-:Y:S05]  /*5d60*/  PLOP3.LUT P3, PT, PT, PT, UP0, 0x80, 0x8 ;  /* 0x000000000008781c */ /* 0x000fea0003f6f008 */
[----:B------:R-:W2:Y:S01]  /*5d70*/  @UP0 LDCU.64 UR4, c[0x0][0x888] ;  /* 0x00011100ff0407ac */ /* 0x000ea20008000a00 */
[----:B------:R-:W-:Y:S07]  /*5d80*/  @UP0 UIMAD UR6, UR36, UR60, URZ ;  /* 0x0000003c240602a4 */ /* 0x000fee000f8e02ff */
[----:B------:R-:W-:Y:S01]  /*5d90*/  @!P3 PRMT R74, R0, 0x7610, R74 ;  /* 0x00007610004ab816 */ /* 0x000fe2000000004a */
[----:B--2---:R-:W-:Y:S06]  /*5da0*/  @UP0 UIMAD.WIDE UR4, UR6, 0x4, UR4 ;  /* 0x00000004060408a5 */ /* 0x004fec000f8e0204 */
[----:B-----5:R-:W-:Y:S01]  /*5db0*/  IMAD.U32 R40, RZ, RZ, UR4 ;  /* 0x00000004ff287e24 */ /* 0x020fe2000f8e00ff */
[----:B------:R-:W-:Y:S04]  /*5dc0*/  MOV R41, UR5 ;  /* 0x0000000500297c02 */ /* 0x000fe80008000f00 */
[----:B------:R-:W2:Y:S01]  /*5dd0*/  @!UP0 LDCU UR4, c[0x0][0x880] ;  /* 0x00011000ff0487ac */ /* 0x000ea20008000800 */
[----:B-1----:R3:W5:Y:S02]  /*5de0*/  @P3 LDG.E R40, desc[UR8][R40.64] ;  /* 0x0000000828283981 */ /* 0x002764000c1e1900 */
[----:B--23--:R-:W-:Y:S02]  /*5df0*/  @!P3 IMAD.U32 R40, RZ, RZ, UR4 ;  /* 0x00000004ff28be24 */ /* 0x00cfe4000f8e00ff */
.L_x_94:
[----:B------:R-:W-:Y:S05]  /*5e00*/  @!P4 BRA `(.L_x_95) ;  /* 0x000000000024c947 */ /* 0x000fea0003800000 */
[----:B------:R-:W-:Y:S01]  /*5e10*/  ISETP.NE.U32.AND P3, PT, R70, RZ, PT ;  /* 0x000000ff4600720c */ /* 0x000fe20003f65070 */
[----:B------:R-:W2:Y:S03]  /*5e20*/  LDCU.64 UR4, c[0x0][0x358] ;  /* 0x00006b00ff0477ac */ /* 0x000ea60008000a00 */
[----:B------:R-:W-:Y:S11]  /*5e30*/  ISETP.NE.AND.EX P3, PT, R71, RZ, PT, P3 ;  /* 0x000000ff4700720c */ /* 0x000ff60003f65330 */
[----:B------:R-:W-:Y:S02]  /*5e40*/  @!UPT UIADD3 URZ, UPT, UPT, URZ, URZ, URZ ;  /* 0x000000fffffff290 */ /* 0x000fe4000fffe0ff */
[----:B------:R-:W3:Y:S01]  /*5e50*/  @P3 LDC.64 R2, c[0x0][0x8a8] ;  /* 0x00022a00ff023b82 */ /* 0x000ee20000000a00 */
[----:B-1----:R-:W-:Y:S04]  /*5e60*/  @P3 IMAD R0, R72, UR36, RZ ;  /* 0x0000002448003c24 */ /* 0x002fe8000f8e02ff */
[----:B---3--:R-:W-:Y:S05]  /*5e70*/  @P3 IMAD.WIDE R2, R0, 0x4, R2 ;  /* 0x0000000400023825 */ /* 0x008fea00078e0202 */
[----:B--2--5:R2:W5:Y:S02]  /*5e80*/  @P3 LDG.E R38, desc[UR4][R2.64] ;  /* 0x0000000402263981 */ /* 0x024564000c1e1900 */
[----:B--2---:R-:W3:Y:S02]  /*5e90*/  @!P3 LDC R38, c[0x0][0x8a0] ;  /* 0x00022800ff26bb82 */ /* 0x004ee40000000800 */
.L_x_95:
[----:B-----5:R-:W-:Y:S01]  /*5ea0*/  ISETP.NE.AND P4, PT, R40, RZ, PT ;  /* 0x000000ff2800720c */ /* 0x020fe20003f85270 */
[----:B------:R-:W-:Y:S01]  /*5eb0*/  BSSY B1, `(.L_x_96) ;  /* 0x0000042000017945 */ /* 0x000fe20003800000 */
[----:B------:R-:W-:Y:S01]  /*5ec0*/  SEL R5, RZ, 0xffffffff, P2 ;  /* 0xffffffffff057807 */ /* 0x000fe20001000000 */
[----:B------:R-:W-:Y:S01]  /*5ed0*/  IMAD.MOV.U32 R53, RZ, RZ, 0x1 ;  /* 0x00000001ff357424 */ /* 0x000fe200078e00ff */
[----:B------:R-:W-:Y:S02]  /*5ee0*/  LOP3.LUT P3, RZ, R74, 0xff, RZ, 0xc0, !PT ;  /* 0x000000ff4aff7812 */ /* 0x000fe4000786c0ff */
[----:B------:R-:W-:Y:S02]  /*5ef0*/  CS2R R46, SRZ ;  /* 0x00000000002e7805 */ /* 0x000fe4000001ff00 */
[----:B-1----:R-:W-:Y:S02]  /*5f00*/  @P1 SEL R0, RZ, 0xffffffff, P4 ;  /* 0xffffffffff001807 */ /* 0x002fe40002000000 */
[----:B------:R-:W-:Y:S02]  /*5f10*/  CS2R R44, SRZ ;  /* 0x00000000002c7805 */ /* 0x000fe4000001ff00 */
[----:B------:R-:W-:Y:S02]  /*5f20*/  LEA R2, R82, UR44, 0x3 ;  /* 0x0000002c52027c11 */ /* 0x000fe4000f8e18ff */
[----:B------:R-:W-:Y:S02]  /*5f30*/  CS2R R50, SRZ ;  /* 0x0000000000327805 */ /* 0x000fe4000001ff00 */
[----:B------:R-:W-:Y:S02]  /*5f40*/  @P0 SEL R0, R5, R0, !P3 ;  /* 0x0000000005000207 */ /* 0x000fe40005800000 */
[----:B------:R-:W-:Y:S02]  /*5f50*/  CS2R R48, SRZ ;  /* 0x0000000000307805 */ /* 0x000fe4000001ff00 */
[----:B------:R-:W-:Y:S02]  /*5f60*/  LEA R52, R36, UR44, 0x3 ;  /* 0x0000002c24347c11 */ /* 0x000fe4000f8e18ff */
[----:B------:R-:W-:Y:S02]  /*5f70*/  @P1 LOP3.LUT R0, R0, 0x1, RZ, 0xc0, !PT ;  /* 0x0000000100001812 */ /* 0x000fe400078ec0ff */
[----:B------:R-:W-:Y:S02]  /*5f80*/  SHF.L.U32 R3, R84, 0x1f, RZ ;  /* 0x0000001f54037819 */ /* 0x000fe400000006ff */
[----:B------:R-:W-:Y:S02]  /*5f90*/  ISETP.NE.U32.OR P6, PT, R0, 0x1, !P1 ;  /* 0x000000010000780c */ /* 0x000fe40004fc5470 */
[----:B------:R-:W-:Y:S02]  /*5fa0*/  PLOP3.LUT P2, PT, PT, PT, UP1, 0x80, 0x8 ;  /* 0x000000000008781c */ /* 0x000fe40003f4f018 */
[----:B------:R-:W-:Y:S02]  /*5fb0*/  LEA.HI R39, R36, R36, RZ, 0x1 ;  /* 0x0000002424277211 */ /* 0x000fe400078f08ff */
[----:B------:R-:W-:Y:S02]  /*5fc0*/  SEL R4, RZ, 0xffffffff, P4 ;  /* 0xffffffffff047807 */ /* 0x000fe40002000000 */
[----:B------:R-:W-:Y:S05]  /*5fd0*/  P2R R61, PR, RZ, 0x40 ;  /* 0x00000040ff3d7803 */ /* 0x000fea0000000000 */
[----:B------:R-:W-:Y:S02]  /*5fe0*/  @P6 SHF.L.U32 R0, R81, 0x1f, RZ ;  /* 0x0000001f51006819 */ /* 0x000fe400000006ff */
[----:B------:R-:W-:Y:S02]  /*5ff0*/  @P2 SEL R4, R5, R4, !P3 ;  /* 0x0000000405042207 */ /* 0x000fe40005800000 */
[----:B------:R1:W2:Y:S02]  /*6000*/  @P6 SYNCS.PHASECHK.TRANS64.TRYWAIT P1, [R2+URZ+0x30], R0 ;  /* 0x00003000020065a7 */ /* 0x0002a400080211ff */
[----:B------:R-:W-:Y:S04]  /*6010*/  LOP3.LUT R4, R4, 0x1, RZ, 0xc0, !PT ;  /* 0x0000000104047812 */ /* 0x000fe800078ec0ff */
[----:B------:R-:W-:Y:S04]  /*6020*/  ISETP.NE.U32.AND P5, PT, R4, 0x1, PT ;  /* 0x000000010400780c */ /* 0x000fe80003fa5070 */
[----:B------:R-:W-:Y:S01]  /*6030*/  P2R R54, PR, RZ, 0x20 ;  /* 0x00000020ff367803 */ /* 0x000fe20000000000 */
[----:B------:R4:W3:Y:S01]  /*6040*/  SYNCS.PHASECHK.TRANS64.TRYWAIT P0, [R52+URZ+0xa0], R3 ;  /* 0x0000a003340075a7 */ /* 0x0008e200080011ff */
[C---:B-1----:R-:W-:Y:S01]  /*6050*/  IMAD.SHL.U32 R0, R39.reuse, 0x80, RZ ;  /* 0x0000008027007824 */ /* 0x042fe200078e00ff */
[----:B------:R-:W-:Y:S04]  /*6060*/  LOP3.LUT R39, R39, 0xffe, RZ, 0xc0, !PT ;  /* 0x00000ffe27277812 */ /* 0x000fe800078ec0ff */
[----:B------:R-:W-:Y:S01]  /*6070*/  LOP3.LUT R0, R0, 0xffffff00, RZ, 0xc0, !PT ;  /* 0xffffff0000007812 */ /* 0x000fe200078ec0ff */
[----:B------:R-:W-:Y:S04]  /*6080*/  IMAD.IADD R39, R36, 0x1, -R39 ;  /* 0x0000000124277824 */ /* 0x000fe800078e0a27 */
[----:B------:R-:W-:Y:S04]  /*6090*/  IMAD.IADD R0, R37, 0x1, R0 ;  /* 0x0000000125007824 */ /* 0x000fe800078e0200 */
[----:B------:R-:W-:Y:S01]  /*60a0*/  IMAD R39, R39, 0x100000, R0 ;  /* 0x0010000027277824 */ /* 0x000fe200078e0200 */
[----:B--2---:R-:W-:Y:S01]  /*60b0*/  @P6 SEL R53, RZ, 0x1, !P1 ;  /* 0x00000001ff356807 */ /* 0x004fe20004800000 */
[----:B----4-:R-:W-:Y:S06]  /*60c0*/  @!P6 BRA `(.L_x_97) ;  /* 0x000000000080e947 */ /* 0x010fec0003800000 */
[----:B------:R-:W-:Y:S01]  /*60d0*/  @P5 IMAD R5, R82, 0x1000, R69 ;  /* 0x0000100052055824 */ /* 0x000fe200078e0245 */
[----:B------:R-:W-:Y:S01]  /*60e0*/  ISETP.NE.AND P1, PT, R53, RZ, PT ;  /* 0x000000ff3500720c */ /* 0x000fe20003f25270 */
[----:B------:R-:W-:Y:S01]  /*60f0*/  BSSY B0, `(.L_x_98) ;  /* 0x000000b000007945 */ /* 0x000fe20003800000 */
[----:B------:R-:W-:Y:S01]  /*6100*/  CS2R R50, SRZ ;  /* 0x0000000000327805 */ /* 0x000fe2000001ff00 */
[----:B------:R-:W-:Y:S01]  /*6110*/  @P5 VIADD R4, R5, UR44 ;  /* 0x0000002c05045c36 */ /* 0x000fe20008000000 */
[----:B------:R-:W-:Y:S02]  /*6120*/  CS2R R48, SRZ ;  /* 0x0000000000307805 */ /* 0x000fe4000001ff00 */
[----:B------:R-:W-:Y:S02]  /*6130*/  CS2R R46, SRZ ;  /* 0x00000000002e7805 */ /* 0x000fe4000001ff00 */
[----:B------:R-:W-:Y:S01]  /*6140*/  CS2R R44, SRZ ;  /* 0x00000000002c7805 */ /* 0x000fe2000001ff00 */
[----:B------:R-:W-:Y:S04]  /*6150*/  @P5 IMAD R4, R85, -0x10, R4 ;  /* 0xfffffff055045824 */ /* 0x000fe800078e0204 */
[----:B------:R-:W-:Y:S05]  /*6160*/  @P1 BRA `(.L_x_99) ;  /* 0x00000000000c1947 */ /* 0x000fea0003800000 */
[----:B------:R-:W-:Y:S04]  /*6170*/  SHF.L.U32 R0, R81, 0x1f, RZ ;  /* 0x0000001f51007819 */ /* 0x000fe800000006ff */
[----:B------:R-:W1:Y:S02]  /*6180*/  SYNCS.PHASECHK.TRANS64.TRYWAIT P1, [R2+URZ+0x30], R0 ;  /* 0x00003000020075a7 */ /* 0x000e6400080211ff */
[----:B-1----:R-:W-:Y:S05]  /*6190*/  @!P1 BRA `(.L_x_100) ;  /* 0x0000004000109947 */ /* 0x002fea0003800000 */
.L_x_99:
[----:B------:R-:W-:Y:S05]  /*61a0*/  BSYNC B0 ;  /* 0x0000000000007941 */ /* 0x000fea0003800000 */
.L_x_98:
[----:B------:R-:W-:Y:S01]  /*61b0*/  ISETP.NE.AND P1, PT, R54, RZ, PT ;  /* 0x000000ff3600720c */ /* 0x000fe20003f25270 */
[----:B-1----:R-:W-:Y:S02]  /*61c0*/  VIADD R2, R2, 0x50 ;  /* 0x0000005002027836 */ /* 0x002fe40000000000 */
[----:B------:R-:W-:Y:S02]  /*61d0*/  IMAD.U32 R0, RZ, RZ, UR45 ;  /* 0x0000002dff007e24 */ /* 0x000fe4000f8e00ff */
[----:B------:R-:W-:Y:S03]  /*61e0*/  VIADD R82, R82, 0x1 ;  /* 0x0000000152527836 */ /* 0x000fe60000000000 */
[----:B------:R-:W-:Y:S05]  /*61f0*/  PRMT R0, R0, 0x654, R2 ;  /* 0x0000065400007816 */ /* 0x000fea0000000002 */
[----:B------:R1:W2:Y:S04]  /*6200*/  @P1 LDS.128 R48, [R5+UR44+0x200] ;  /* 0x0002002c05301984 */ /* 0x0002a80008000c00 */
[----:B------:R1:W4:Y:S01]  /*6210*/  @P1 LDS.128 R44, [R4+0x210] ;  /* 0x00021000042c1984 */ /* 0x0003220000000c00 */
[C---:B------:R-:W-:Y:S01]  /*6220*/  ISETP.NE.AND P1, PT, R82.reuse, 0x4, PT ;  /* 0x000000045200780c */ /* 0x040fe20003f25270 */
[----:B------:R-:W-:Y:S01]  /*6230*/  @!PT LDS RZ, [RZ] ;  /* 0x00000000fffff984 */ /* 0x000fe20000000800 */
[----:B------:R-:W-:Y:S01]  /*6240*/  @!PT LDS RZ, [RZ] ;  /* 0x00000000fffff984 */ /* 0x000fe20000000800 */
[----:B------:R-:W-:Y:S01]  /*6250*/  @!PT LDS RZ, [RZ] ;  /* 0x00000000fffff984 */ /* 0x000fe20000000800 */
[----:B------:R-:W-:Y:S01]  /*6260*/  @!PT LDS RZ, [RZ] ;  /* 0x00000000fffff984 */ /* 0x000fe20000000800 */
[----:B------:R5:W-:Y:S06]  /*6270*/  MEMBAR.ALL.CTA ;  /* 0x0000000000007992 */ /* 0x000bec0000008000 */
[----:B-----5:R-:W5:Y:S01]  /*6280*/  FENCE.VIEW.ASYNC.S ;  /* 0x00000000000073c6 */ /* 0x020f620000000000 */
[----:B------:R-:W-:Y:S01]  /*6290*/  SEL R82, R82, RZ, P1 ;  /* 0x000000ff52527207 */ /* 0x000fe20000800000 */
[----:B-----5:R5:W-:Y:S02]  /*62a0*/  SYNCS.ARRIVE.TRANS64.RED.A1T0 RZ, [R0+URZ], RZ ;  /* 0x000000ff00ff79a7 */ /* 0x020be400081004ff */
[----:B-----5:R-:W-:Y:S04]  /*62b0*/  SEL R0, RZ, 0x1, P1 ;  /* 0x00000001ff007807 */ /* 0x020fe80000800000 */
[----:B-12---:R-:W-:Y:S02]  /*62c0*/  LOP3.LUT R81, R81, R0, RZ, 0x3c, !PT ;  /* 0x0000000051517212 */ /* 0x006fe400078e3cff */
.L_x_97:
[----:B------:R-:W-:Y:S05]  /*62d0*/  BSYNC B1 ;  /* 0x0000000000017941 */ /* 0x000fea0003800000 */
.L_x_96:
[----:B------:R-:W-:Y:S04]  /*62e0*/  SHF.R.U32.HI R0, RZ, 0x15, R39 ;  /* 0x00000015ff007819 */ /* 0x000fe80000011627 */
[----:B------:R-:W-:Y:S01]  /*62f0*/  LOP3.LUT P1, RZ, R0, 0x3, R75, 0x48, !PT ;  /* 0x0000000300ff7812 */ /* 0x000fe2000782484b */
[----:B------:R-:W-:Y:S01]  /*6300*/  @!UPT UIADD3 URZ, UPT, UPT, URZ, URZ, URZ ;  /* 0x000000fffffff290 */ /* 0x000fe2000fffe0ff */
[----:B---3--:R-:W-:Y:S11]  /*6310*/  @P0 BRA `(.L_x_101) ;  /* 0x0000000000080947 */ /* 0x008ff60003800000 */
[----:B------:R-:W1:Y:S02]  /*6320*/  SYNCS.PHASECHK.TRANS64.TRYWAIT P0, [R52+URZ+0xa0], R3 ;  /* 0x0000a003340075a7 */ /* 0x000e6400080011ff */
[----:B-1----:R-:W-:Y:S05]  /*6330*/  @!P0 BRA `(.L_x_102) ;  /* 0x0000003c00bc8947 */ /* 0x002fea0003800000 */
.L_x_101:
[----:B------:R-:W-:Y:S05]  /*6340*/  @!P1 BRA `(.L_x_103) ;  /* 0x0000000000409947 */ /* 0x000fea0003800000 */
[----:B------:R-:W2:Y:S01]  /*6350*/  LDCU.64 UR8, c[0x4][0x78] ;  /* 0x01000f00ff0877ac */ /* 0x000ea20008000a00 */
[----:B-1----:R-:W-:Y:S01]  /*6360*/  MOV R3, 0x0 ;  /* 0x0000000000037802 */ /* 0x002fe20000000f00 */
[----:B------:R-:W-:Y:S02]  /*6370*/  HFMA2 R12, -RZ, RZ, 0, 5.9604644775390625e-08 ;  /* 0x00000001ff0c7431 */ /* 0x000fe400000001ff */
[----:B------:R-:W-:Y:S02]  /*6380*/  IMAD.MOV.U32 R8, RZ, RZ, 0x192 ;  /* 0x00000192ff087424 */ /* 0x000fe400078e00ff */
[----:B------:R-:W-:Y:S01]  /*6390*/  IMAD.MOV.U32 R13, RZ, RZ, RZ ;  /* 0x000000ffff0d7224 */ /* 0x000fe200078e00ff */
[----:B------:R-:W1:Y:S01]  /*63a0*/  LDCU.64 UR6, c[0x4][0x80] ;  /* 0x01001000ff0677ac */ /* 0x000e620008000a00 */
[----:B------:R-:W3:Y:S01]  /*63b0*/  LDC.64 R2, c[0x4][R3] ;  /* 0x0100000003027b82 */ /* 0x000ee20000000a00 */
[----:B------:R-:W5:Y:S01]  /*63c0*/  LDCU.64 UR4, c[0x4][0x18] ;  /* 0x01000300ff0477ac */ /* 0x000f620008000a00 */
[----:B--2---:R-:W-:Y:S01]  /*63d0*/  MOV R5, UR9 ;  /* 0x0000000900057c02 */ /* 0x004fe20008000f00 */
[----:B------:R-:W-:Y:S01]  /*63e0*/  IMAD.U32 R4, RZ, RZ, UR8 ;  /* 0x00000008ff047e24 */ /* 0x000fe2000f8e00ff */
[----:B-1----:R-:W-:Y:S01]  /*63f0*/  MOV R7, UR7 ;  /* 0x0000000700077c02 */ /* 0x002fe20008000f00 */
[----:B------:R-:W-:Y:S01]  /*6400*/  IMAD.U32 R6, RZ, RZ, UR6 ;  /* 0x00000006ff067e24 */ /* 0x000fe2000f8e00ff */
[----:B-----5:R-:W-:Y:S01]  /*6410*/  MOV R11, UR5 ;  /* 0x00000005000b7c02 */ /* 0x020fe20008000f00 */
[----:B------:R-:W-:Y:S02]  /*6420*/  IMAD.U32 R10, RZ, RZ, UR4 ;  /* 0x00000004ff0a7e24 */ /* 0x000fe4000f8e00ff */
[----:B------:R-:W-:Y:S07]  /*6430*/  LEPC R20, `(.L_x_103) ;  /* 0x000000001014794e */ /* 0x000fee0000000000 */
[----:B---34-:R-:W-:Y:S05]  /*6440*/  CALL.ABS.NOINC R2 ;  /* 0x0000000002007343 */ /* 0x018fea0003c00000 */
.L_x_103:
[----:B------:R-:W-:Y:S05]  /*6450*/  WARPSYNC.ALL ;  /* 0x0000000000007948 */ /* 0x000fea0003800000 */
[----:B------:R-:W-:Y:S01]  /*6460*/  R2UR UR4, R39 ;  /* 0x00000000270472ca */ /* 0x000fe200000e0000 */
[----:B------:R-:W-:Y:S01]  /*6470*/  BSSY.RECONVERGENT B0, `(.L_x_104) ;  /* 0x00000a0000007945 */ /* 0x000fe20003800200 */
[C---:B------:R-:W-:Y:S02]  /*6480*/  SHF.L.U32 R2, R48.reuse, 0x10, RZ ;  /* 0x0000001030027819 */ /* 0x040fe400000006ff */
[C---:B-1----:R-:W-:Y:S02]  /*6490*/  PRMT R3, R48.reuse, 0x8880, RZ ;  /* 0x0000888030037816 */ /* 0x042fe400000000ff */
[----:B------:R-:W-:Y:S02]  /*64a0*/  SHF.L.U32 R41, R48, 0x8, RZ ;  /* 0x0000000830297819 */ /* 0x000fe400000006ff */
[----:B------:R-:W-:Y:S02]  /*64b0*/  SHF.L.U32 R42, R49, 0x10, RZ ;  /* 0x00000010312a7819 */ /* 0x000fe400000006ff */
[----:B------:R-:W-:Y:S02]  /*64c0*/  IADD3 R60, PT, PT, R69, UR44, RZ ;  /* 0x0000002c453c7c10 */ /* 0x000fe4000fffe0ff */
[----:B------:R-:W-:Y:S01]  /*64d0*/  SHF.R.S32.HI R42, RZ, 0x18, R42 ;  /* 0x00000018ff2a7819 */ /* 0x000fe2000001142a */
[----:B------:R-:W-:Y:S01]  /*64e0*/  LDTM.16dp32bit_t0_t15.x32 R4, tmem[UR4] ;  /* 0x00000004000479ee */ /* 0x000fe20008a80000 */
[----:B------:R-:W1:Y:S01]  /*64f0*/  LDTM.16dp32bit_t16_t31.x32 R4, tmem[UR4+0x20] ;  /* 0x00002004000479ee */ /* 0x000e620008aa0000 */
[----:B------:R-:W-:Y:S02]  /*6500*/  SHF.L.U32 R55, R80, 0x4, RZ ;  /* 0x0000000450377819 */ /* 0x000fe400000006ff */
[----:B------:R-:W-:Y:S02]  /*6510*/  ISETP.NE.AND P0, PT, R87, RZ, PT ;  /* 0x000000ff5700720c */ /* 0x000fe40003f05270 */
[----:B------:R-:W-:Y:S02]  /*6520*/  IADD3 R89, PT, PT, R60, R55, RZ ;  /* 0x000000373c597210 */ /* 0x000fe40007ffe0ff */
[----:B------:R-:W-:Y:S01]  /*6530*/  ISETP.NE.AND P6, PT, R61, RZ, PT ;  /* 0x000000ff3d00720c */ /* 0x000fe20003fc5270 */
[C---:B-1----:R-:W-:Y:S01]  /*6540*/  IMAD R0, R38.reuse, R4, RZ ;  /* 0x0000000426007224 */ /* 0x042fe200078e02ff */
[----:B------:R-:W-:Y:S01]  /*6550*/  SHF.R.S32.HI R4, RZ, 0x18, R2 ;  /* 0x00000018ff047819 */ /* 0x000fe20000011402 */
[C---:B------:R-:W-:Y:S01]  /*6560*/  IMAD R2, R38.reuse, R5, RZ ;  /* 0x0000000526027224 */ /* 0x040fe200078e02ff */
[----:B------:R-:W-:Y:S01]  /*6570*/  SHF.R.S32.HI R5, RZ, 0x18, R41 ;  /* 0x00000018ff057819 */ /* 0x000fe20000011429 */
[----:B------:R-:W-:Y:S01]  /*6580*/  IMAD R0, R3, R40, R0 ;  /* 0x0000002803007224 */ /* 0x000fe200078e0200 */
[----:B------:R-:W-:Y:S01]  /*6590*/  PRMT R41, R49, 0x8880, RZ ;  /* 0x0000888031297816 */ /* 0x000fe200000000ff */
[----:B------:R-:W-:Y:S02]  /*65a0*/  IMAD R3, R38, R6, RZ ;  /* 0x0000000626037224 */ /* 0x000fe400078e02ff */
[-C--:B------:R-:W-:Y:S01]  /*65b0*/  IMAD R2, R4, R40.reuse, R2 ;  /* 0x0000002804027224 */ /* 0x080fe200078e0202 */
[----:B------:R-:W-:Y:S01]  /*65c0*/  SHF.R.S32.HI R4, RZ, 0x18, R48 ;  /* 0x00000018ff047819 */ /* 0x000fe20000011430 */
[----:B------:R-:W-:Y:S02]  /*65d0*/  IMAD R7, R38, R7, RZ ;  /* 0x0000000726077224 */ /* 0x000fe400078e02ff */
[-C--:B------:R-:W-:Y:S02]  /*65e0*/  IMAD R3, R5, R40.reuse, R3 ;  /* 0x0000002805037224 */ /* 0x080fe400078e0203 */
[----:B------:R-:W-:Y:S02]  /*65f0*/  IMAD R7, R4, R40, R7 ;  /* 0x0000002804077224 */ /* 0x000fe400078e0207 */
[C---:B------:R-:W-:Y:S02]  /*6600*/  IMAD R6, R38.reuse, R11, RZ ;  /* 0x0000000b26067224 */ /* 0x040fe400078e02ff */
[C---:B------:R-:W-:Y:S01]  /*6610*/  IMAD R11, R38.reuse, R16, RZ ;  /* 0x00000010260b7224 */ /* 0x040fe200078e02ff */
[----:B------:R-:W-:Y:S01]  /*6620*/  I2IP.S8.S32.SAT R56, R7, R3, RZ ;  /* 0x0000000307387239 */ /* 0x000fe200000014ff */
[C---:B------:R-:W-:Y:S02]  /*6630*/  IMAD R16, R38.reuse, R21, RZ ;  /* 0x0000001526107224 */ /* 0x040fe400078e02ff */
[----:B------:R-:W-:Y:S01]  /*6640*/  IMAD R21, R38, R26, RZ ;  /* 0x0000001a26157224 */ /* 0x000fe200078e02ff */
[----:B------:R-:W-:Y:S01]  /*6650*/  I2IP.S8.S32.SAT R56, R2, R0, R56 ;  /* 0x0000000002387239 */ /* 0x000fe20000001438 */
[C---:B------:R-:W-:Y:S01]  /*6660*/  IMAD R26, R38.reuse, R31, RZ ;  /* 0x0000001f261a7224 */ /* 0x040fe200078e02ff */
[----:B------:R-:W-:Y:S01]  /*6670*/  SHF.R.S32.HI R2, RZ, 0x18, R49 ;  /* 0x00000018ff027819 */ /* 0x000fe20000011431 */
[C---:B------:R-:W-:Y:S02]  /*6680*/  IMAD R3, R38.reuse, R8, RZ ;  /* 0x0000000826037224 */ /* 0x040fe400078e02ff */
[----:B------:R-:W-:Y:S02]  /*6690*/  IMAD.SHL.U32 R31, R49, 0x100, RZ ;  /* 0x00000100311f7824 */ /* 0x000fe400078e00ff */
[C---:B------:R-:W-:Y:S02]  /*66a0*/  IMAD R8, R38.reuse, R13, RZ ;  /* 0x0000000d26087224 */ /* 0x040fe400078e02ff */
[C---:B------:R-:W-:Y:S01]  /*66b0*/  IMAD R13, R38.reuse, R18, RZ ;  /* 0x00000012260d7224 */ /* 0x040fe200078e02ff */
[----:B------:R-:W-:Y:S01]  /*66c0*/  SHF.R.S32.HI R0, RZ, 0x18, R31 ;  /* 0x00000018ff007819 */ /* 0x000fe2000001141f */
[----:B------:R-:W-:Y:S01]  /*66d0*/  IMAD R18, R38, R23, RZ ;  /* 0x0000001726127224 */ /* 0x000fe200078e02ff */
[----:B------:R-:W-:Y:S01]  /*66e0*/  SHF.L.U32 R31, R50, 0x10, RZ ;  /* 0x00000010321f7819 */ /* 0x000fe200000006ff */
[C---:B------:R-:W-:Y:S02]  /*66f0*/  IMAD R4, R38.reuse, R9, RZ ;  /* 0x0000000926047224 */ /* 0x040fe400078e02ff */
[C---:B------:R-:W-:Y:S01]  /*6700*/  IMAD R23, R38.reuse, R28, RZ ;  /* 0x0000001c26177224 */ /* 0x040fe200078e02ff */
[----:B------:R-:W-:Y:S01]  /*6710*/  SHF.R.S32.HI R31, RZ, 0x18, R31 ;  /* 0x00000018ff1f7819 */ /* 0x000fe2000001141f */
[C---:B------:R-:W-:Y:S02]  /*6720*/  IMAD R7, R38.reuse, R12, RZ ;  /* 0x0000000c26077224 */ /* 0x040fe400078e02ff */
[----:B------:R-:W-:Y:S01]  /*6730*/  IMAD R28, R38, R33, RZ ;  /* 0x00000021261c7224 */ /* 0x000fe200078e02ff */
[----:B------:R-:W-:Y:S01]  /*6740*/  PRMT R33, R50, 0x8880, RZ ;  /* 0x0000888032217816 */ /* 0x000fe200000000ff */
[----:B------:R-:W-:Y:S02]  /*6750*/  IMAD R3, R41, R40, R3 ;  /* 0x0000002829037224 */ /* 0x000fe400078e0203 */
[C---:B------:R-:W-:Y:S02]  /*6760*/  IMAD R12, R38.reuse, R17, RZ ;  /* 0x00000011260c7224 */ /* 0x040fe400078e02ff */
[C---:B------:R-:W-:Y:S02]  /*6770*/  IMAD R5, R38.reuse, R10, RZ ;  /* 0x0000000a26057224 */ /* 0x040fe400078e02ff */
[----:B------:R-:W-:Y:S02]  /*6780*/  IMAD R17, R38, R22, RZ ;  /* 0x0000001626117224 */ /* 0x000fe400078e02ff */
[----:B------:R-:W-:Y:S02]  /*6790*/  IMAD R4, R42, R40, R4 ;  /* 0x000000282a047224 */ /* 0x000fe400078e0204 */
[C---:B------:R-:W-:Y:S02]  /*67a0*/  IMAD R22, R38.reuse, R27, RZ ;  /* 0x0000001b26167224 */ /* 0x040fe400078e02ff */
[----:B------:R-:W-:Y:S01]  /*67b0*/  IMAD R27, R38, R32, RZ ;  /* 0x00000020261b7224 */ /* 0x000fe200078e02ff */
[----:B------:R-:W-:Y:S01]  /*67c0*/  SHF.L.U32 R32, R50, 0x8, RZ ;  /* 0x0000000832207819 */ /* 0x000fe200000006ff */
[-C--:B------:R-:W-:Y:S02]  /*67d0*/  IMAD R5, R0, R40.reuse, R5 ;  /* 0x0000002800057224 */ /* 0x080fe400078e0205 */
[----:B------:R-:W-:Y:S01]  /*67e0*/  IMAD.MOV.U32 R0, RZ, RZ, R33 ;  /* 0x000000ffff007224 */ /* 0x000fe200078e0021 */
[----:B------:R-:W-:Y:S01]  /*67f0*/  SHF.R.S32.HI R32, RZ, 0x18, R32 ;  /* 0x00000018ff207819 */ /* 0x000fe20000011420 */
[-C--:B------:R-:W-:Y:S01]  /*6800*/  IMAD R6, R2, R40.reuse, R6 ;  /* 0x0000002802067224 */ /* 0x080fe200078e0206 */
[----:B------:R-:W-:Y:S01]  /*6810*/  SHF.R.S32.HI R2, RZ, 0x18, R50 ;  /* 0x00000018ff027819 */ /* 0x000fe20000011432 */
[----:B------:R-:W-:Y:S01]  /*6820*/  IMAD R7, R0, R40, R7 ;  /* 0x0000002800077224 */ /* 0x000fe200078e0207 */
[----:B------:R-:W-:Y:S01]  /*6830*/  PRMT R0, R51, 0x8880, RZ ;  /* 0x0000888033007816 */ /* 0x000fe200000000ff */
[----:B------:R-:W-:Y:S01]  /*6840*/  IMAD R9, R38, R14, RZ ;  /* 0x0000000e26097224 */ /* 0x000fe200078e02ff */
[----:B------:R-:W-:Y:S01]  /*6850*/  I2IP.S8.S32.SAT R6, R6, R5, RZ ;  /* 0x0000000506067239 */ /* 0x000fe200000014ff */
[-C--:B------:R-:W-:Y:S01]  /*6860*/  IMAD R8, R31, R40.reuse, R8 ;  /* 0x000000281f087224 */ /* 0x080fe200078e0208 */
[C---:B------:R-:W-:Y:S01]  /*6870*/  SHF.L.U32 R31, R51.reuse, 0x8, RZ ;  /* 0x00000008331f7819 */ /* 0x040fe200000006ff */
[----:B------:R-:W-:Y:S01]  /*6880*/  IMAD R10, R38, R15, RZ ;  /* 0x0000000f260a7224 */ /* 0x000fe200078e02ff */
[----:B------:R-:W-:Y:S01]  /*6890*/  I2IP.S8.S32.SAT R57, R4, R3, R6 ;  /* 0x0000000304397239 */ /* 0x000fe20000001406 */
[-C--:B------:R-:W-:Y:S01]  /*68a0*/  IMAD R9, R32, R40.reuse, R9 ;  /* 0x0000002820097224 */ /* 0x080fe200078e0209 */
[----:B------:R-:W-:Y:S01]  /*68b0*/  SHF.R.S32.HI R5, RZ, 0x18, R31 ;  /* 0x00000018ff057819 */ /* 0x000fe2000001141f */
[-C--:B------:R-:W-:Y:S01]  /*68c0*/  IMAD R10, R2, R40.reuse, R10 ;  /* 0x00000028020a7224 */ /* 0x080fe200078e020a */
[----:B------:R-:W-:Y:S01]  /*68d0*/  SHF.L.U32 R2, R51, 0x10, RZ ;  /* 0x0000001033027819 */ /* 0x000fe200000006ff */
[----:B------:R-:W-:Y:S01]  /*68e0*/  IMAD R11, R0, R40, R11 ;  /* 0x00000028000b7224 */ /* 0x000fe200078e020b */
[----:B------:R-:W-:Y:S01]  /*68f0*/  SHF.R.S32.HI R0, RZ, 0x18, R51 ;  /* 0x00000018ff007819 */ /* 0x000fe20000011433 */
[C---:B------:R-:W-:Y:S01]  /*6900*/  IMAD R15, R38.reuse, R20, RZ ;  /* 0x00000014260f7224 */ /* 0x040fe200078e02ff */
[----:B------:R-:W-:Y:S01]  /*6910*/  SHF.R.S32.HI R2, RZ, 0x18, R2 ;  /* 0x00000018ff027819 */ /* 0x000fe20000011402 */
[C---:B------:R-:W-:Y:S01]  /*6920*/  IMAD R14, R38.reuse, R19, RZ ;  /* 0x00000013260e7224 */ /* 0x040fe200078e02ff */
[C---:B----4-:R-:W-:Y:S01]  /*6930*/  SHF.L.U32 R4, R45.reuse, 0x10, RZ ;  /* 0x000000102d047819 */ /* 0x050fe200000006ff */
[----:B------:R-:W-:Y:S01]  /*6940*/  IMAD R19, R38, R24, RZ ;  /* 0x0000001826137224 */ /* 0x000fe200078e02ff */
[----:B------:R-:W-:Y:S01]  /*6950*/  PRMT R3, R45, 0x8880, RZ ;  /* 0x000088802d037816 */ /* 0x000fe200000000ff */
[-C--:B------:R-:W-:Y:S01]  /*6960*/  IMAD R12, R2, R40.reuse, R12 ;  /* 0x00000028020c7224 */ /* 0x080fe200078e020c */
[----:B------:R-:W-:Y:S01]  /*6970*/  PRMT R2, R44, 0x8880, RZ ;  /* 0x000088802c027816 */ /* 0x000fe200000000ff */
[-C--:B------:R-:W-:Y:S01]  /*6980*/  IMAD R13, R5, R40.reuse, R13 ;  /* 0x00000028050d7224 */ /* 0x080fe200078e020d */
[----:B------:R-:W-:Y:S01]  /*6990*/  SHF.R.S32.HI R4, RZ, 0x18, R4 ;  /* 0x00000018ff047819 */ /* 0x000fe20000011404 */
[----:B------:R-:W-:Y:S01]  /*69a0*/  IMAD R14, R0, R40, R14 ;  /* 0x00000028000e7224 */ /* 0x000fe200078e020e */
[----:B------:R-:W-:Y:S01]  /*69b0*/  MOV R0, R2 ;  /* 0x0000000200007202 */ /* 0x000fe20000000f00 */
[----:B------:R-:W-:Y:S01]  /*69c0*/  IMAD.U32 R5, R44, 0x10000, RZ ;  /* 0x000100002c057824 */ /* 0x000fe200078e00ff */
[----:B------:R-:W-:Y:S01]  /*69d0*/  I2IP.S8.S32.SAT R9, R10, R9, RZ ;  /* 0x000000090a097239 */ /* 0x000fe200000014ff */
[----:B------:R-:W-:Y:S01]  /*69e0*/  IMAD R20, R38, R25, RZ ;  /* 0x0000001926147224 */ /* 0x000fe200078e02ff */
[----:B------:R-:W-:Y:S01]  /*69f0*/  I2IP.S8.S32.SAT R13, R14, R13, RZ ;  /* 0x0000000d0e0d7239 */ /* 0x000fe200000014ff */
[----:B------:R-:W-:Y:S01]  /*6a00*/  IMAD R15, R0, R40, R15 ;  /* 0x00000028000f7224 */ /* 0x000fe200078e020f */
[----:B------:R-:W-:Y:S01]  /*6a10*/  SHF.R.S32.HI R2, RZ, 0x18, R5 ;  /* 0x00000018ff027819 */ /* 0x000fe20000011405 */
[----:B------:R-:W-:Y:S01]  /*6a20*/  IMAD R24, R38, R29, RZ ;  /* 0x0000001d26187224 */ /* 0x000fe200078e02ff */
[----:B------:R-:W-:Y:S01]  /*6a30*/  SHF.L.U32 R0, R44, 0x8, RZ ;  /* 0x000000082c007819 */ /* 0x000fe200000006ff */
[----:B------:R-:W-:Y:S01]  /*6a40*/  IMAD R25, R38, R30, RZ ;  /* 0x0000001e26197224 */ /* 0x000fe200078e02ff */
[----:B------:R-:W-:Y:S01]  /*6a50*/  I2IP.S8.S32.SAT R58, R8, R7, R9 ;  /* 0x00000007083a7239 */ /* 0x000fe20000001409 */
[----:B------:R-:W-:Y:S01]  /*6a60*/  IMAD R16, R2, R40, R16 ;  /* 0x0000002802107224 */ /* 0x000fe200078e0210 */
[----:B------:R-:W-:Y:S01]  /*6a70*/  SHF.R.S32.HI R0, RZ, 0x18, R0 ;  /* 0x00000018ff007819 */ /* 0x000fe20000011400 */
[----:B------:R-:W-:Y:S01]  /*6a80*/  IMAD R29, R38, R34, RZ ;  /* 0x00000022261d7224 */ /* 0x000fe200078e02ff */
[----:B------:R-:W-:Y:S01]  /*6a90*/  SHF.R.S32.HI R2, RZ, 0x18, R44 ;  /* 0x00000018ff027819 */ /* 0x000fe2000001142c */
[----:B------:R-:W-:Y:S01]  /*6aa0*/  IMAD.SHL.U32 R5, R45, 0x100, RZ ;  /* 0x000001002d057824 */ /* 0x000fe200078e00ff */
[----:B------:R-:W-:Y:S01]  /*6ab0*/  I2IP.S8.S32.SAT R59, R12, R11, R13 ;  /* 0x0000000b0c3b7239 */ /* 0x000fe2000000140d */
[-C--:B------:R-:W-:Y:S02]  /*6ac0*/  IMAD R17, R0, R40.reuse, R17 ;  /* 0x0000002800117224 */ /* 0x080fe400078e0211 */
[-C--:B------:R-:W-:Y:S01]  /*6ad0*/  IMAD R18, R2, R40.reuse, R18 ;  /* 0x0000002802127224 */ /* 0x080fe200078e0212 */
[----:B------:R-:W-:Y:S01]  /*6ae0*/  SHF.R.S32.HI R0, RZ, 0x18, R5 ;  /* 0x00000018ff007819 */ /* 0x000fe20000011405 */
[-C--:B------:R-:W-:Y:S01]  /*6af0*/  IMAD R19, R3, R40.reuse, R19 ;  /* 0x0000002803137224 */ /* 0x080fe200078e0213 */
[----:B------:R-:W-:Y:S01]  /*6b00*/  SHF.R.S32.HI R2, RZ, 0x18, R45 ;  /* 0x00000018ff027819 */ /* 0x000fe2000001142d */
[-C--:B------:R-:W-:Y:S01]  /*6b10*/  IMAD R20, R4, R40.reuse, R20 ;  /* 0x0000002804147224 */ /* 0x080fe200078e0214 */
[----:B------:R-:W-:Y:S01]  /*6b20*/  SHF.L.U32 R4, R46, 0x10, RZ ;  /* 0x000000102e047819 */ /* 0x000fe200000006ff */
[-C--:B------:R-:W-:Y:S01]  /*6b30*/  IMAD R21, R0, R40.reuse, R21 ;  /* 0x0000002800157224 */ /* 0x080fe200078e0215 */
[C---:B------:R-:W-:Y:S01]  /*6b40*/  PRMT R0, R46.reuse, 0x8880, RZ ;  /* 0x000088802e007816 */ /* 0x040fe200000000ff */
[----:B------:R1:W-:Y:S01]  /*6b50*/  STS.128 [R69+UR44+0x4200], R56 ;  /* 0x0042003845007988 */ /* 0x0003e20008000c2c */
[----:B------:R-:W-:Y:S01]  /*6b60*/  SHF.L.U32 R3, R46, 0x8, RZ ;  /* 0x000000082e037819 */ /* 0x000fe200000006ff */
[-C--:B------:R-:W-:Y:S01]  /*6b70*/  IMAD R22, R2, R40.reuse, R22 ;  /* 0x0000002802167224 */ /* 0x080fe200078e0216 */
[----:B------:R-:W-:Y:S01]  /*6b80*/  SHF.R.S32.HI R2, RZ, 0x18, R4 ;  /* 0x00000018ff027819 */ /* 0x000fe20000011404 */
[-C--:B------:R-:W-:Y:S01]  /*6b90*/  IMAD R23, R0, R40.reuse, R23 ;  /* 0x0000002800177224 */ /* 0x080fe200078e0217 */
[----:B------:R-:W-:Y:S01]  /*6ba0*/  SHF.R.S32.HI R3, RZ, 0x18, R3 ;  /* 0x00000018ff037819 */ /* 0x000fe20000011403 */
[----:B------:R-:W-:Y:S01]  /*6bb0*/  IMAD R30, R38, R35, RZ ;  /* 0x00000023261e7224 */ /* 0x000fe200078e02ff */
[----:B------:R-:W-:Y:S01]  /*6bc0*/  SHF.R.S32.HI R0, RZ, 0x18, R46 ;  /* 0x00000018ff007819 */ /* 0x000fe2000001142e */
[-C--:B------:R-:W-:Y:S01]  /*6bd0*/  IMAD R24, R2, R40.reuse, R24 ;  /* 0x0000002802187224 */ /* 0x080fe200078e0218 */
[----:B------:R-:W-:Y:S01]  /*6be0*/  PRMT R2, R47, 0x8880, RZ ;  /* 0x000088802f027816 */ /* 0x000fe200000000ff */
[-C--:B------:R-:W-:Y:S01]  /*6bf0*/  IMAD R25, R3, R40.reuse, R25 ;  /* 0x0000002803197224 */ /* 0x080fe200078e0219 */
[C---:B------:R-:W-:Y:S01]  /*6c00*/  SHF.L.U32 R3, R47.reuse, 0x10, RZ ;  /* 0x000000102f037819 */ /* 0x040fe200000006ff */
[----:B------:R-:W-:Y:S01]  /*6c10*/  IMAD.SHL.U32 R4, R47, 0x100, RZ ;  /* 0x000001002f047824 */ /* 0x000fe200078e00ff */
[----:B------:R-:W-:Y:S01]  /*6c20*/  SHF.R.S32.HI R5, RZ, 0x18, R47 ;  /* 0x00000018ff057819 */ /* 0x000fe2000001142f */
[-C--:B------:R-:W-:Y:S01]  /*6c30*/  IMAD R26, R0, R40.reuse, R26 ;  /* 0x00000028001a7224 */ /* 0x080fe200078e021a */
[----:B------:R-:W-:Y:S01]  /*6c40*/  SHF.R.S32.HI R3, RZ, 0x18, R3 ;  /* 0x00000018ff037819 */ /* 0x000fe20000011403 */
[-C--:B------:R-:W-:Y:S01]  /*6c50*/  IMAD R27, R2, R40.reuse, R27 ;  /* 0x00000028021b7224 */ /* 0x080fe200078e021b */
[----:B------:R-:W-:Y:S02]  /*6c60*/  SHF.R.S32.HI R4, RZ, 0x18, R4 ;  /* 0x00000018ff047819 */ /* 0x000fe40000011404 */
[----:B------:R-:W-:Y:S01]  /*6c70*/  I2IP.S8.S32.SAT R17, R18, R17, RZ ;  /* 0x0000001112117239 */ /* 0x000fe200000014ff */
[-C--:B------:R-:W-:Y:S01]  /*6c80*/  IMAD R28, R3, R40.reuse, R28 ;  /* 0x00000028031c7224 */ /* 0x080fe200078e021c */
[----:B------:R-:W-:Y:S01]  /*6c90*/  I2IP.S8.S32.SAT R21, R22, R21, RZ ;  /* 0x0000001516157239 */ /* 0x000fe200000014ff */
[-C--:B------:R-:W-:Y:S01]  /*6ca0*/  IMAD R29, R4, R40.reuse, R29 ;  /* 0x00000028041d7224 */ /* 0x080fe200078e021d */
[----:B------:R-:W-:Y:S01]  /*6cb0*/  I2IP.S8.S32.SAT R16, R16, R15, R17 ;  /* 0x0000000f10107239 */ /* 0x000fe20000001411 */
[----:B------:R-:W-:Y:S01]  /*6cc0*/  IMAD R30, R5, R40, R30 ;  /* 0x00000028051e7224 */ /* 0x000fe200078e021e */
[----:B------:R-:W-:Y:S02]  /*6cd0*/  I2IP.S8.S32.SAT R17, R20, R19, R21 ;  /* 0x0000001314117239 */ /* 0x000fe40000001415 */
[----:B------:R-:W-:Y:S02]  /*6ce0*/  I2IP.S8.S32.SAT R18, R26, R25, RZ ;  /* 0x000000191a127239 */ /* 0x000fe400000014ff */
[----:B------:R-:W-:Y:S02]  /*6cf0*/  I2IP.S8.S32.SAT R19, R30, R29, RZ ;  /* 0x0000001d1e137239 */ /* 0x000fe400000014ff */
[----:B------:R-:W-:Y:S02]  /*6d00*/  I2IP.S8.S32.SAT R18, R24, R23, R18 ;  /* 0x0000001718127239 */ /* 0x000fe40000001412 */
[----:B------:R-:W-:Y:S02]  /*6d10*/  I2IP.S8.S32.SAT R19, R28, R27, R19 ;  /* 0x0000001b1c137239 */ /* 0x000fe40000001413 */
[----:B------:R-:W-:Y:S02]  /*6d20*/  LEA R0, R82, UR44, 0x3 ;  /* 0x0000002c52007c11 */ /* 0x000fe4000f8e18ff */
[----:B------:R-:W-:Y:S01]  /*6d30*/  @P6 SHF.L.U32 R2, R81, 0x1f, RZ ;  /* 0x0000001f51026819 */ /* 0x000fe200000006ff */
[----:B------:R1:W-:Y:S01]  /*6d40*/  STS.128 [R89+0x4210], R16 ;  /* 0x0042101059007388 */ /* 0x0003e20000000c00 */
[----:B------:R-:W-:Y:S01]  /*6d50*/  @!PT LDS RZ, [RZ] ;  /* 0x00000000fffff984 */ /* 0x000fe20000000800 */
[----:B------:R-:W-:Y:S01]  /*6d60*/  @!PT LDS RZ, [RZ] ;  /* 0x00000000fffff984 */ /* 0x000fe20000000800 */
[----:B------:R-:W-:Y:S01]  /*6d70*/  @!PT LDS RZ, [RZ] ;  /* 0x00000000fffff984 */ /* 0x000fe20000000800 */
[----:B------:R-:W-:Y:S01]  /*6d80*/  @!PT LDS RZ, [RZ] ;  /* 0x00000000fffff984 */ /* 0x000fe20000000800 */
[----:B------:R2:W-:Y:S07]  /*6d90*/  MEMBAR.ALL.CTA ;  /* 0x0000000000007992 */ /* 0x0005ee0000008000 */
[----:B--2---:R-:W2:Y:S02]  /*6da0*/  FENCE.VIEW.ASYNC.S ;  /* 0x00000000000073c6 */ /* 0x004ea40000000000 */
[----:B--2---:R-:W-:Y:S06]  /*6db0*/  BAR.SYNC.DEFER_BLOCKING 0x1, 0x80 ;  /* 0x0042000000007b1d */ /* 0x004fec0000010000 */
[----:B------:R-:W-:Y:S05]  /*6dc0*/  @P0 BRA `(.L_x_105) ;  /* 0x0000000000280947 */ /* 0x000fea0003800000 */
[----:B------:R-:W-:Y:S01]  /*6dd0*/  UIADD3 UR4, UPT, UPT, UR44, 0x4200, URZ ;  /* 0x000042002c047890 */ /* 0x000fe2000fffe0ff */
[----:B------:R-:W-:Y:S05]  /*6de0*/  UMOV UR51, UR36 ;  /* 0x0000002400337c82 */ /* 0x000fea0008000000 */
[----:B------:R-:W-:Y:S01]  /*6df0*/  MOV R86, UR4 ;  /* 0x0000000400567c02 */ /* 0x000fe20008000f00 */
[----:B------:R-:W-:Y:S03]  /*6e00*/  UIADD3 UR4, UP0, UPT, UR62, 0x680, URZ ;  /* 0x000006803e047890 */ /* 0x000fe6000ff1e0ff */
[----:B------:R-:W-:Y:S01]  /*6e10*/  R2UR UR48, R86 ;  /* 0x00000000563072ca */ /* 0x000fe200000e0000 */
[----:B------:R-:W-:Y:S11]  /*6e20*/  UIADD3.X UR5, UPT, UPT, URZ, UR63, URZ, UP0, !UPT ;  /* 0x0000003fff057290 */ /* 0x000ff600087fe4ff */
[----:B------:R-:W-:Y:S01]  /*6e30*/  @!UPT UIADD3 URZ, UPT, UPT, URZ, URZ, URZ ;  /* 0x000000fffffff290 */ /* 0x000fe2000fffe0ff */
[----:B------:R2:W-:Y:S01]  /*6e40*/  UTMASTG.3D [UR48], [UR4] ;  /* 0x00000030040073b5 */ /* 0x0005e20008010000 */
[----:B------:R0:W-:Y:S01]  /*6e50*/  UTMACMDFLUSH ;  /* 0x00000000000079b7 */ /* 0x0001e20000000000 */
[----:B--2---:R-:W-:Y:S04]  /*6e60*/  DEPBAR.LE SB0, 0x1 ;  /* 0x000080400000791a */ /* 0x004fe80000000000 */
.L_x_105:
[----:B------:R-:W-:Y:S05]  /*6e70*/  BSYNC.RECONVERGENT B0 ;  /* 0x0000000000007941 */ /* 0x000fea0003800200 */
.L_x_104:
[----:B------:R-:W-:Y:S06]  /*6e80*/  BAR.SYNC.DEFER_BLOCKING 0x1, 0x80 ;  /* 0x0042000000007b1d */ /* 0x000fec0000010000 */
[----:B------:R-:W2:Y:S01]  /*6e90*/  @P6 SYNCS.PHASECHK.TRANS64.TRYWAIT P0, [R0+URZ+0x30], R2 ;  /* 0x00003002000065a7 */ /* 0x000ea200080011ff */
[----:B------:R-:W-:Y:S01]  /*6ea0*/  BSSY B1, `(.L_x_106) ;  /* 0x000001f000017945 */ /* 0x000fe20003800000 */
[----:B--2---:R-:W-:Y:S03]  /*6eb0*/  @P6 SEL R53, RZ, 0x1, !P0 ;  /* 0x00000001ff356807 */ /* 0x004fe60004000000 */
[----:B------:R-:W-:Y:S05]  /*6ec0*/  @!P6 BRA `(.L_x_107) ;  /* 0x000000000070e947 */ /* 0x000fea0003800000 */
[----:B------:R-:W-:Y:S01]  /*6ed0*/  ISETP.NE.AND P1, PT, R54, RZ, PT ;  /* 0x000000ff3600720c */ /* 0x000fe20003f25270 */
[----:B------:R-:W-:Y:S01]  /*6ee0*/  BSSY B0, `(.L_x_108) ;  /* 0x0000008000007945 */ /* 0x000fe20003800000 */
[----:B------:R-:W-:Y:S11]  /*6ef0*/  ISETP.NE.AND P0, PT, R53, RZ, PT ;  /* 0x000000ff3500720c */ /* 0x000ff60003f05270 */
[----:B------:R-:W-:Y:S04]  /*6f00*/  @P1 IMAD R4, R82, 0x1000, R60 ;  /* 0x0000100052041824 */ /* 0x000fe800078e023c */
[----:B------:R-:W-:Y:S01]  /*6f10*/  @P1 IMAD.IADD R3, R55, 0x1, R4 ;  /* 0x0000000137031824 */ /* 0x000fe200078e0204 */
[----:B------:R-:W-:Y:S06]  /*6f20*/  @P0 BRA `(.L_x_109) ;  /* 0x00000000000c0947 */ /* 0x000fec0003800000 */
[----:B------:R-:W-:Y:S04]  /*6f30*/  SHF.L.U32 R2, R81, 0x1f, RZ ;  /* 0x0000001f51027819 */ /* 0x000fe800000006ff */
[----:B------:R-:W2:Y:S02]  /*6f40*/  SYNCS.PHASECHK.TRANS64.TRYWAIT P0, [R0+URZ+0x30], R2 ;  /* 0x00003002000075a7 */ /* 0x000ea400080011ff */
[----:B--2---:R-:W-:Y:S05]  /*6f50*/  @!P0 BRA `(.L_x_110) ;  /* 0x0000003000c88947 */ /* 0x004fea0003800000 */
.L_x_109:
[----:B------:R-:W-:Y:S05]  /*6f60*/  BSYNC B0 ;  /* 0x0000000000007941 */ /* 0x000fea0003800000 */
.L_x_108:
[----:B------:R-:W-:Y:S01]  /*6f70*/  ISETP.NE.AND P0, PT, R54, RZ, PT ;  /* 0x000000ff3600720c */ /* 0x000fe20003f05270 */
[----:B--2---:R-:W-:Y:S02]  /*6f80*/  VIADD R2, R0, 0x50 ;  /* 0x0000005000027836 */ /* 0x004fe40000000000 */
[----:B------:R-:W-:Y:S02]  /*6f90*/  IMAD.U32 R0, RZ, RZ, UR45 ;  /* 0x0000002dff007e24 */ /* 0x000fe4000f8e00ff */
[----:B------:R-:W-:Y:S03]  /*6fa0*/  VIADD R82, R82, 0x1 ;  /* 0x0000000152527836 */ /* 0x000fe60000000000 */
[----:B------:R-:W-:Y:S05]  /*6fb0*/  PRMT R0, R0, 0x654, R2 ;  /* 0x0000065400007816 */ /* 0x000fea0000000002 */
[----:B------:R2:W3:Y:S04]  /*6fc0*/  @P0 LDS.128 R48, [R4+0x200] ;  /* 0x0002000004300984 */ /* 0x0004e80000000c00 */
        /* <DEDUP_REMOVED lines=11> */
[----:B--23--:R-:W-:Y:S02]  /*7080*/  LOP3.LUT R81, R81, R0, RZ, 0x3c, !PT ;  /* 0x0000000051517212 */ /* 0x00cfe400078e3cff */
.L_x_107:
[----:B------:R-:W-:Y:S05]  /*7090*/  BSYNC B1 ;  /* 0x0000000000017941 */ /* 0x000fea0003800000 */
.L_x_106:
[----:B------:R-:W-:Y:S05]  /*70a0*/  VIADD R0, R39, 0x40 ;  /* 0x0000004027007836 */ /* 0x000fea0000000000 */
[----:B------:R-:W-:Y:S04]  /*70b0*/  SHF.R.U32.HI R0, RZ, 0x15, R0 ;  /* 0x00000015ff007819 */ /* 0x000fe80000011600 */
[----:B------:R-:W-:Y:S11]  /*70c0*/  LOP3.LUT P0, RZ, R0, 0x3, R75, 0x48, !PT ;  /* 0x0000000300ff7812 */ /* 0x000ff6000780484b */
[----:B------:R-:W-:Y:S02]  /*70d0*/  @!UPT UIADD3 URZ, UPT, UPT, URZ, URZ, URZ ;  /* 0x000000fffffff290 */ /* 0x000fe4000fffe0ff */
[----:B------:R-:W-:Y:S05]  /*70e0*/  @!P0 BRA `(.L_x_111) ;  /* 0x0000000000408947 */ /* 0x000fea0003800000 */
[----:B------:R-:W2:Y:S01]  /*70f0*/  LDCU.64 UR8, c[0x4][0x78] ;  /* 0x01000f00ff0877ac */ /* 0x000ea20008000a00 */
[----:B------:R-:W-:Y:S01]  /*7100*/  MOV R3, 0x0 ;  /* 0x0000000000037802 */ /* 0x000fe20000000f00 */
[----:B------:R-:W-:Y:S02]  /*7110*/  HFMA2 R12, -RZ, RZ, 0, 5.9604644775390625e-08 ;  /* 0x00000001ff0c7431 */ /* 0x000fe400000001ff */
[----:B------:R-:W-:Y:S02]  /*7120*/  IMAD.MOV.U32 R8, RZ, RZ, 0x192 ;  /* 0x00000192ff087424 */ /* 0x000fe400078e00ff */
[----:B------:R-:W-:Y:S01]  /*7130*/  IMAD.MOV.U32 R13, RZ, RZ, RZ ;  /* 0x000000ffff0d7224 */ /* 0x000fe200078e00ff */
[----:B------:R-:W3:Y:S01]  /*7140*/  LDCU.64 UR6, c[0x4][0x80] ;  /* 0x01001000ff0677ac */ /* 0x000ee20008000a00 */
[----:B------:R-:W1:Y:S01]  /*7150*/  LDC.64 R2, c[0x4][R3] ;  /* 0x0100000003027b82 */ /* 0x000e620000000a00 */
[----:B------:R-:W5:Y:S01]  /*7160*/  LDCU.64 UR4, c[0x4][0x18] ;  /* 0x01000300ff0477ac */ /* 0x000f620008000a00 */
[----:B--2---:R-:W-:Y:S01]  /*7170*/  MOV R5, UR9 ;  /* 0x0000000900057c02 */ /* 0x004fe20008000f00 */
[----:B------:R-:W-:Y:S01]  /*7180*/  IMAD.U32 R4, RZ, RZ, UR8 ;  /* 0x00000008ff047e24 */ /* 0x000fe2000f8e00ff */
[----:B---3--:R-:W-:Y:S01]  /*7190*/  MOV R7, UR7 ;  /* 0x0000000700077c02 */ /* 0x008fe20008000f00 */
[----:B------:R-:W-:Y:S01]  /*71a0*/  IMAD.U32 R6, RZ, RZ, UR6 ;  /* 0x00000006ff067e24 */ /* 0x000fe2000f8e00ff */
[----:B-----5:R-:W-:Y:S01]  /*71b0*/  MOV R11, UR5 ;  /* 0x00000005000b7c02 */ /* 0x020fe20008000f00 */
[----:B------:R-:W-:Y:S02]  /*71c0*/  IMAD.U32 R10, RZ, RZ, UR4 ;  /* 0x00000004ff0a7e24 */ /* 0x000fe4000f8e00ff */
[----:B------:R-:W-:Y:S07]  /*71d0*/  LEPC R20, `(.L_x_111) ;  /* 0x000000001014794e */ /* 0x000fee0000000000 */
[----:B-1--4-:R-:W-:Y:S05]  /*71e0*/  CALL.ABS.NOINC R2 ;  /* 0x0000000002007343 */ /* 0x012fea0003c00000 */
.L_x_111:
[C---:B------:R-:W-:Y:S01]  /*71f0*/  SHF.L.U32 R2, R48.reuse, 0x10, RZ ;  /* 0x0000001030027819 */ /* 0x040fe200000006ff */
[----:B------:R-:W-:Y:S05]  /*7200*/  WARPSYNC.ALL ;  /* 0x0000000000007948 */ /* 0x000fea0003800000 */
[----:B------:R-:W-:Y:S01]  /*7210*/  R2UR UR4, R39 ;  /* 0x00000000270472ca */ /* 0x000fe200000e0000 */
[----:B------:R-:W-:Y:S01]  /*7220*/  BSSY.RECONVERGENT B0, `(.L_x_112) ;  /* 0x0000099000007945 */ /* 0x000fe20003800200 */
[C---:B------:R-:W-:Y:S02]  /*7230*/  PRMT R3, R48.reuse, 0x8880, RZ ;  /* 0x0000888030037816 */ /* 0x040fe400000000ff */
[----:B------:R-:W-:Y:S02]  /*7240*/  SHF.L.U32 R41, R48, 0x8, RZ ;  /* 0x0000000830297819 */ /* 0x000fe400000006ff */
[C---:B------:R-:W-:Y:S02]  /*7250*/  SHF.L.U32 R42, R49.reuse, 0x10, RZ ;  /* 0x00000010312a7819 */ /* 0x040fe400000006ff */
[----:B------:R-:W-:Y:S02]  /*7260*/  SHF.L.U32 R43, R49, 0x8, RZ ;  /* 0x00000008312b7819 */ /* 0x000fe400000006ff */
[----:B------:R-:W-:Y:S02]  /*7270*/  SHF.R.S32.HI R42, RZ, 0x18, R42 ;  /* 0x00000018ff2a7819 */ /* 0x000fe4000001142a */
[----:B------:R-:W-:Y:S01]  /*7280*/  SHF.R.S32.HI R43, RZ, 0x18, R43 ;  /* 0x00000018ff2b7819 */ /* 0x000fe2000001142b */
[----:B-1----:R-:W-:Y:S01]  /*7290*/  LDTM.16dp32bit_t0_t15.x32 R4, tmem[UR4+0x40] ;  /* 0x00004004000479ee */ /* 0x002fe20008a80000 */
[----:B------:R-:W1:Y:S01]  /*72a0*/  LDTM.16dp32bit_t16_t31.x32 R4, tmem[UR4+0x60] ;  /* 0x00006004000479ee */ /* 0x000e620008aa0000 */
[----:B------:R-:W-:Y:S02]  /*72b0*/  ISETP.NE.AND P0, PT, R87, RZ, PT ;  /* 0x000000ff5700720c */ /* 0x000fe40003f05270 */
        /* <DEDUP_REMOVED lines=16> */
[----:B------:R-:W-:Y:S01]  /*73c0*/  IMAD R5, R38, R9, RZ ;  /* 0x0000000926057224 */ /* 0x000fe200078e02ff */
[----:B------:R-:W-:Y:S01]  /*73d0*/  PRMT R7, R50, 0x8880, RZ ;  /* 0x0000888032077816 */ /* 0x000fe200000000ff */
[----:B------:R-:W-:Y:S01]  /*73e0*/  IMAD R12, R38, R16, RZ ;  /* 0x00000010260c7224 */ /* 0x000fe200078e02ff */
[----:B------:R-:W-:Y:S01]  /*73f0*/  I2IP.S8.S32.SAT R56, R2, R0, R56 ;  /* 0x0000000002387239 */ /* 0x000fe20000001438 */
[C---:B------:R-:W-:Y:S01]  /*7400*/  IMAD R9, R38.reuse, R13, RZ ;  /* 0x0000000d26097224 */ /* 0x040fe200078e02ff */
[----:B------:R-:W-:Y:S01]  /*7410*/  SHF.R.S32.HI R3, RZ, 0x18, R49 ;  /* 0x00000018ff037819 */ /* 0x000fe20000011431 */
[----:B------:R-:W-:Y:S01]  /*7420*/  IMAD R16, R38, R20, RZ ;  /* 0x0000001426107224 */ /* 0x000fe200078e02ff */
[----:B----4-:R-:W-:Y:S01]  /*7430*/  SHF.L.U32 R0, R44, 0x10, RZ ;  /* 0x000000102c007819 */ /* 0x010fe200000006ff */
[----:B------:R-:W-:Y:S01]  /*7440*/  IMAD R13, R38, R17, RZ ;  /* 0x00000011260d7224 */ /* 0x000fe200078e02ff */
[----:B------:R-:W-:Y:S01]  /*7450*/  SHF.L.U32 R2, R44, 0x8, RZ ;  /* 0x000000082c027819 */ /* 0x000fe200000006ff */
[C---:B------:R-:W-:Y:S01]  /*7460*/  IMAD R20, R38.reuse, R24, RZ ;  /* 0x0000001826147224 */ /* 0x040fe200078e02ff */
[----:B------:R-:W-:Y:S01]  /*7470*/  SHF.R.S32.HI R0, RZ, 0x18, R0 ;  /* 0x00000018ff007819 */ /* 0x000fe20000011400 */
[C---:B------:R-:W-:Y:S01]  /*7480*/  IMAD R17, R38.reuse, R21, RZ ;  /* 0x0000001526117224 */ /* 0x040fe200078e02ff */
[----:B------:R-:W-:Y:S01]  /*7490*/  SHF.R.S32.HI R2, RZ, 0x18, R2 ;  /* 0x00000018ff027819 */ /* 0x000fe20000011402 */
[C---:B------:R-:W-:Y:S02]  /*74a0*/  IMAD R24, R38.reuse, R28, RZ ;  /* 0x0000001c26187224 */ /* 0x040fe400078e02ff */
[C---:B------:R-:W-:Y:S02]  /*74b0*/  IMAD R6, R38.reuse, R10, RZ ;  /* 0x0000000a26067224 */ /* 0x040fe400078e02ff */
[C---:B------:R-:W-:Y:S02]  /*74c0*/  IMAD R21, R38.reuse, R25, RZ ;  /* 0x0000001926157224 */ /* 0x040fe400078e02ff */
[----:B------:R-:W-:Y:S01]  /*74d0*/  IMAD R28, R38, R32, RZ ;  /* 0x00000020261c7224 */ /* 0x000fe200078e02ff */
[----:B------:R-:W-:Y:S01]  /*74e0*/  SHF.L.U32 R32, R50, 0x10, RZ ;  /* 0x0000001032207819 */ /* 0x000fe200000006ff */
[-C--:B------:R-:W-:Y:S02]  /*74f0*/  IMAD R4, R41, R40.reuse, R4 ;  /* 0x0000002829047224 */ /* 0x080fe400078e0204 */
[----:B------:R-:W-:Y:S01]  /*7500*/  IMAD R25, R38, R29, RZ ;  /* 0x0000001d26197224 */ /* 0x000fe200078e02ff */
[----:B------:R-:W-:Y:S01]  /*7510*/  SHF.R.S32.HI R32, RZ, 0x18, R32 ;  /* 0x00000018ff207819 */ /* 0x000fe20000011420 */
[----:B------:R-:W-:Y:S02]  /*7520*/  IMAD R5, R42, R40, R5 ;  /* 0x000000282a057224 */ /* 0x000fe400078e0205 */
[----:B------:R-:W-:Y:S01]  /*7530*/  IMAD R29, R38, R33, RZ ;  /* 0x00000021261d7224 */ /* 0x000fe200078e02ff */
[----:B------:R-:W-:Y:S01]  /*7540*/  SHF.L.U32 R33, R50, 0x8, RZ ;  /* 0x0000000832217819 */ /* 0x000fe200000006ff */
[C---:B------:R-:W-:Y:S02]  /*7550*/  IMAD R11, R38.reuse, R11, RZ ;  /* 0x0000000b260b7224 */ /* 0x040fe400078e02ff */
[C---:B------:R-:W-:Y:S01]  /*7560*/  IMAD R10, R38.reuse, R14, RZ ;  /* 0x0000000e260a7224 */ /* 0x040fe200078e02ff */
[----:B------:R-:W-:Y:S01]  /*7570*/  SHF.R.S32.HI R33, RZ, 0x18, R33 ;  /* 0x00000018ff217819 */ /* 0x000fe20000011421 */
[----:B------:R-:W-:Y:S02]  /*7580*/  IMAD R6, R43, R40, R6 ;  /* 0x000000282b067224 */ /* 0x000fe400078e0206 */
[C---:B------:R-:W-:Y:S02]  /*7590*/  IMAD R14, R38.reuse, R18, RZ ;  /* 0x00000012260e7224 */ /* 0x040fe400078e02ff */
[C---:B------:R-:W-:Y:S02]  /*75a0*/  IMAD R18, R38.reuse, R22, RZ ;  /* 0x0000001626127224 */ /* 0x040fe400078e02ff */
[----:B------:R-:W-:Y:S01]  /*75b0*/  IMAD R11, R3, R40, R11 ;  /* 0x00000028030b7224 */ /* 0x000fe200078e020b */
[----:B------:R-:W-:Y:S01]  /*75c0*/  PRMT R3, R51, 0x8880, RZ ;  /* 0x0000888033037816 */ /* 0x000fe200000000ff */
[C---:B------:R-:W-:Y:S02]  /*75d0*/  IMAD R22, R38.reuse, R26, RZ ;  /* 0x0000001a26167224 */ /* 0x040fe400078e02ff */
[C---:B------:R-:W-:Y:S01]  /*75e0*/  IMAD R26, R38.reuse, R30, RZ ;  /* 0x0000001e261a7224 */ /* 0x040fe200078e02ff */
[----:B------:R-:W-:Y:S01]  /*75f0*/  I2IP.S8.S32.SAT R11, R11, R6, RZ ;  /* 0x000000060b0b7239 */ /* 0x000fe200000014ff */
[----:B------:R-:W-:Y:S01]  /*7600*/  IMAD R8, R7, R40, R8 ;  /* 0x0000002807087224 */ /* 0x000fe200078e0208 */
[----:B------:R-:W-:Y:S01]  /*7610*/  SHF.L.U32 R6, R51, 0x10, RZ ;  /* 0x0000001033067819 */ /* 0x000fe200000006ff */
[----:B------:R-:W-:Y:S01]  /*7620*/  IMAD R30, R38, R34, RZ ;  /* 0x00000022261e7224 */ /* 0x000fe200078e02ff */
[----:B------:R-:W-:Y:S01]  /*7630*/  SHF.R.S32.HI R34, RZ, 0x18, R50 ;  /* 0x00000018ff227819 */ /* 0x000fe20000011432 */
[----:B------:R-:W-:Y:S01]  /*7640*/  IMAD R9, R32, R40, R9 ;  /* 0x0000002820097224 */ /* 0x000fe200078e0209 */
[----:B------:R-:W-:Y:S01]  /*7650*/  SHF.R.S32.HI R6, RZ, 0x18, R6 ;  /* 0x00000018ff067819 */ /* 0x000fe20000011406 */
[----:B------:R-:W-:Y:S01]  /*7660*/  IMAD R15, R38, R15, RZ ;  /* 0x0000000f260f7224 */ /* 0x000fe200078e02ff */
[----:B------:R-:W-:Y:S01]  /*7670*/  I2IP.S8.S32.SAT R57, R5, R4, R11 ;  /* 0x0000000405397239 */ /* 0x000fe2000000140b */
[-C--:B------:R-:W-:Y:S01]  /*7680*/  IMAD R10, R33, R40.reuse, R10 ;  /* 0x00000028210a7224 */ /* 0x080fe200078e020a */
[----:B------:R-:W-:Y:S01]  /*7690*/  SHF.L.U32 R5, R45, 0x10, RZ ;  /* 0x000000102d057819 */ /* 0x000fe200000006ff */
[----:B------:R-:W-:Y:S01]  /*76a0*/  IMAD.SHL.U32 R7, R51, 0x100, RZ ;  /* 0x0000010033077824 */ /* 0x000fe200078e00ff */
[----:B------:R-:W-:Y:S01]  /*76b0*/  PRMT R4, R45, 0x8880, RZ ;  /* 0x000088802d047816 */ /* 0x000fe200000000ff */
[-C--:B------:R-:W-:Y:S01]  /*76c0*/  IMAD R15, R34, R40.reuse, R15 ;  /* 0x00000028220f7224 */ /* 0x080fe200078e020f */
[----:B------:R-:W-:Y:S01]  /*76d0*/  SHF.R.S32.HI R5, RZ, 0x18, R5 ;  /* 0x00000018ff057819 */ /* 0x000fe20000011405 */
[-C--:B------:R-:W-:Y:S01]  /*76e0*/  IMAD R12, R3, R40.reuse, R12 ;  /* 0x00000028030c7224 */ /* 0x080fe200078e020c */
[----:B------:R-:W-:Y:S01]  /*76f0*/  SHF.R.S32.HI R7, RZ, 0x18, R7 ;  /* 0x00000018ff077819 */ /* 0x000fe20000011407 */
[----:B------:R-:W-:Y:S01]  /*7700*/  IMAD R13, R6, R40, R13 ;  /* 0x00000028060d7224 */ /* 0x000fe200078e020d */
[----:B------:R-:W-:Y:S01]  /*7710*/  I2IP.S8.S32.SAT R15, R15, R10, RZ ;  /* 0x0000000a0f0f7239 */ /* 0x000fe200000014ff */
[----:B------:R-:W-:Y:S01]  /*7720*/  IMAD R19, R38, R19, RZ ;  /* 0x0000001326137224 */ /* 0x000fe200078e02ff */
[----:B------:R-:W-:Y:S01]  /*7730*/  SHF.R.S32.HI R10, RZ, 0x18, R51 ;  /* 0x00000018ff0a7819 */ /* 0x000fe20000011433 */
[----:B------:R-:W-:Y:S01]  /*7740*/  IMAD R14, R7, R40, R14 ;  /* 0x00000028070e7224 */ /* 0x000fe200078e020e */
[----:B------:R-:W-:Y:S01]  /*7750*/  PRMT R3, R44, 0x8880, RZ ;  /* 0x000088802c037816 */ /* 0x000fe200000000ff */
[----:B------:R-:W-:Y:S01]  /*7760*/  IMAD R23, R38, R23, RZ ;  /* 0x0000001726177224 */ /* 0x000fe200078e02ff */
[----:B------:R-:W-:Y:S01]  /*7770*/  I2IP.S8.S32.SAT R58, R9, R8, R15 ;  /* 0x00000008093a7239 */ /* 0x000fe2000000140f */
[-C--:B------:R-:W-:Y:S02]  /*7780*/  IMAD R19, R10, R40.reuse, R19 ;  /* 0x000000280a137224 */ /* 0x080fe400078e0213 */
[-C--:B------:R-:W-:Y:S01]  /*7790*/  IMAD R16, R3, R40.reuse, R16 ;  /* 0x0000002803107224 */ /* 0x080fe200078e0210 */
[----:B------:R-:W-:Y:S01]  /*77a0*/  SHF.R.S32.HI R3, RZ, 0x18, R44 ;  /* 0x00000018ff037819 */ /* 0x000fe2000001142c */
[----:B------:R-:W-:Y:S01]  /*77b0*/  IMAD R17, R0, R40, R17 ;  /* 0x0000002800117224 */ /* 0x000fe200078e0211 */
[----:B------:R-:W-:Y:S01]  /*77c0*/  I2IP.S8.S32.SAT R14, R19, R14, RZ ;  /* 0x0000000e130e7239 */ /* 0x000fe200000014ff */
[----:B------:R-:W-:Y:S02]  /*77d0*/  IMAD.SHL.U32 R0, R45, 0x100, RZ ;  /* 0x000001002d007824 */ /* 0x000fe400078e00ff */
[-C--:B------:R-:W-:Y:S01]  /*77e0*/  IMAD R18, R2, R40.reuse, R18 ;  /* 0x0000002802127224 */ /* 0x080fe200078e0212 */
[----:B------:R-:W-:Y:S01]  /*77f0*/  SHF.R.S32.HI R2, RZ, 0x18, R45 ;  /* 0x00000018ff027819 */ /* 0x000fe2000001142d */
[-C--:B------:R-:W-:Y:S01]  /*7800*/  IMAD R23, R3, R40.reuse, R23 ;  /* 0x0000002803177224 */ /* 0x080fe200078e0217 */
[----:B------:R-:W-:Y:S01]  /*7810*/  SHF.R.S32.HI R0, RZ, 0x18, R0 ;  /* 0x00000018ff007819 */ /* 0x000fe20000011400 */
[-C--:B------:R-:W-:Y:S01]  /*7820*/  IMAD R20, R4, R40.reuse, R20 ;  /* 0x0000002804147224 */ /* 0x080fe200078e0214 */
[C---:B------:R-:W-:Y:S01]  /*7830*/  SHF.L.U32 R4, R46.reuse, 0x10, RZ ;  /* 0x000000102e047819 */ /* 0x040fe200000006ff */
[-C--:B------:R-:W-:Y:S01]  /*7840*/  IMAD R21, R5, R40.reuse, R21 ;  /* 0x0000002805157224 */ /* 0x080fe200078e0215 */
[----:B------:R-:W-:Y:S01]  /*7850*/  PRMT R3, R46, 0x8880, RZ ;  /* 0x000088802e037816 */ /* 0x000fe200000000ff */
[----:B------:R-:W-:Y:S01]  /*7860*/  IMAD R27, R38, R27, RZ ;  /* 0x0000001b261b7224 */ /* 0x000fe200078e02ff */
[----:B------:R-:W-:Y:S01]  /*7870*/  SHF.L.U32 R5, R46, 0x8, RZ ;  /* 0x000000082e057819 */ /* 0x000fe200000006ff */
[-C--:B------:R-:W-:Y:S01]  /*7880*/  IMAD R22, R0, R40.reuse, R22 ;  /* 0x0000002800167224 */ /* 0x080fe200078e0216 */
[----:B------:R-:W-:Y:S01]  /*7890*/  SHF.R.S32.HI R4, RZ, 0x18, R4 ;  /* 0x00000018ff047819 */ /* 0x000fe20000011404 */
[-C--:B------:R-:W-:Y:S01]  /*78a0*/  IMAD R27, R2, R40.reuse, R27 ;  /* 0x00000028021b7224 */ /* 0x080fe200078e021b */
[----:B------:R-:W-:Y:S01]  /*78b0*/  SHF.R.S32.HI R5, RZ, 0x18, R5 ;  /* 0x00000018ff057819 */ /* 0x000fe20000011405 */
[-C--:B------:R-:W-:Y:S01]  /*78c0*/  IMAD R24, R3, R40.reuse, R24 ;  /* 0x0000002803187224 */ /* 0x080fe200078e0218 */
[C---:B------:R-:W-:Y:S01]  /*78d0*/  SHF.L.U32 R3, R47.reuse, 0x10, RZ ;  /* 0x000000102f037819 */ /* 0x040fe200000006ff */
[-C--:B------:R-:W-:Y:S01]  /*78e0*/  IMAD R25, R4, R40.reuse, R25 ;  /* 0x0000002804197224 */ /* 0x080fe200078e0219 */
[----:B------:R-:W-:Y:S01]  /*78f0*/  SHF.R.S32.HI R0, RZ, 0x18, R46 ;  /* 0x00000018ff007819 */ /* 0x000fe2000001142e */
[----:B------:R-:W-:Y:S01]  /*7900*/  IMAD R31, R38, R31, RZ ;  /* 0x0000001f261f7224 */ /* 0x000fe200078e02ff */
[----:B------:R-:W-:Y:S01]  /*7910*/  PRMT R2, R47, 0x8880, RZ ;  /* 0x000088802f027816 */ /* 0x000fe200000000ff */
[-C--:B------:R-:W-:Y:S01]  /*7920*/  IMAD R26, R5, R40.reuse, R26 ;  /* 0x00000028051a7224 */ /* 0x080fe200078e021a */
[----:B------:R-:W-:Y:S01]  /*7930*/  SHF.L.U32 R4, R47, 0x8, RZ ;  /* 0x000000082f047819 */ /* 0x000fe200000006ff */
[-C--:B------:R-:W-:Y:S01]  /*7940*/  IMAD R31, R0, R40.reuse, R31 ;  /* 0x00000028001f7224 */ /* 0x080fe200078e021f */
[----:B------:R-:W-:Y:S01]  /*7950*/  SHF.R.S32.HI R3, RZ, 0x18, R3 ;  /* 0x00000018ff037819 */ /* 0x000fe20000011403 */
[-C--:B------:R-:W-:Y:S01]  /*7960*/  IMAD R28, R2, R40.reuse, R28 ;  /* 0x00000028021c7224 */ /* 0x080fe200078e021c */
[----:B------:R-:W-:Y:S01]  /*7970*/  SHF.R.S32.HI R4, RZ, 0x18, R4 ;  /* 0x00000018ff047819 */ /* 0x000fe20000011404 */
[----:B------:R-:W-:Y:S01]  /*7980*/  IMAD R35, R38, R35, RZ ;  /* 0x0000002326237224 */ /* 0x000fe200078e02ff */
[----:B------:R-:W-:Y:S01]  /*7990*/  SHF.R.S32.HI R5, RZ, 0x18, R47 ;  /* 0x00000018ff057819 */ /* 0x000fe2000001142f */
[----:B------:R-:W-:Y:S01]  /*79a0*/  IMAD R29, R3, R40, R29 ;  /* 0x00000028031d7224 */ /* 0x000fe200078e021d */
[----:B------:R-:W-:Y:S01]  /*79b0*/  I2IP.S8.S32.SAT R59, R13, R12, R14 ;  /* 0x0000000c0d3b7239 */ /* 0x000fe2000000140e */
[----:B------:R-:W-:Y:S01]  /*79c0*/  IMAD R30, R4, R40, R30 ;  /* 0x00000028041e7224 */ /* 0x000fe200078e021e */
[----:B------:R-:W-:Y:S01]  /*79d0*/  I2IP.S8.S32.SAT R18, R23, R18, RZ ;  /* 0x0000001217127239 */ /* 0x000fe200000014ff */
[----:B------:R-:W-:Y:S01]  /*79e0*/  IMAD R35, R5, R40, R35 ;  /* 0x0000002805237224 */ /* 0x000fe200078e0223 */
[----:B------:R-:W-:Y:S01]  /*79f0*/  I2IP.S8.S32.SAT R22, R27, R22, RZ ;  /* 0x000000161b167239 */ /* 0x000fe200000014ff */
[----:B------:R1:W-:Y:S01]  /*7a00*/  STS.128 [R69+UR44+0x5200], R56 ;  /* 0x0052003845007988 */ /* 0x0003e20008000c2c */
[----:B------:R-:W-:Y:S02]  /*7a10*/  I2IP.S8.S32.SAT R26, R31, R26, RZ ;  /* 0x0000001a1f1a7239 */ /* 0x000fe400000014ff */
[----:B------:R-:W-:Y:S02]  /*7a20*/  I2IP.S8.S32.SAT R19, R35, R30, RZ ;  /* 0x0000001e23137239 */ /* 0x000fe400000014ff */
[----:B------:R-:W-:Y:S02]  /*7a30*/  I2IP.S8.S32.SAT R16, R17, R16, R18 ;  /* 0x0000001011107239 */ /* 0x000fe40000001412 */
[----:B------:R-:W-:Y:S02]  /*7a40*/  I2IP.S8.S32.SAT R17, R21, R20, R22 ;  /* 0x0000001415117239 */ /* 0x000fe40000001416 */
        /* <DEDUP_REMOVED lines=13> */
[----:B------:R-:W-:Y:S02]  /*7b20*/  UIADD3 UR4, UP0, UPT, UR62, 0x680, URZ ;  /* 0x000006803e047890 */ /* 0x000fe4000ff1e0ff */
[----:B------:R-:W-:Y:S02]  /*7b30*/  UIADD3 UR9, UPT, UPT, UR49, 0x40, URZ ;  /* 0x0000004031097890 */ /* 0x000fe4000fffe0ff */
[----:B------:R-:W-:Y:S02]  /*7b40*/  UIADD3 UR8, UPT, UPT, UR44, 0x5200, URZ ;  /* 0x000052002c087890 */ /* 0x000fe4000fffe0ff */
[----:B------:R-:W-:Y:S01]  /*7b50*/  UIADD3.X UR5, UPT, UPT, URZ, UR63, URZ, UP0, !UPT ;  /* 0x0000003fff057290 */ /* 0x000fe200087fe4ff */
[----:B------:R-:W-:Y:S01]  /*7b60*/  UMOV UR10, UR50 ;  /* 0x00000032000a7c82 */ /* 0x000fe20008000000 */
[----:B------:R-:W-:Y:S07]  /*7b70*/  UMOV UR11, UR36 ;  /* 0x00000024000b7c82 */ /* 0x000fee0008000000 */
[----:B------:R2:W-:Y:S01]  /*7b80*/  UTMASTG.3D [UR8], [UR4] ;  /* 0x00000008040073b5 */ /* 0x0005e20008010000 */
[----:B------:R0:W-:Y:S01]  /*7b90*/  UTMACMDFLUSH ;  /* 0x00000000000079b7 */ /* 0x0001e20000000000 */
[----:B--2---:R-:W-:Y:S04]  /*7ba0*/  DEPBAR.LE SB0, 0x1 ;  /* 0x000080400000791a */ /* 0x004fe80000000000 */
.L_x_113:
[----:B------:R-:W-:Y:S05]  /*7bb0*/  BSYNC.RECONVERGENT B0 ;  /* 0x0000000000007941 */ /* 0x000fea0003800200 */
.L_x_112:
        /* <DEDUP_REMOVED lines=14> */
.L_x_117:
[----:B------:R-:W-:Y:S05]  /*7ca0*/  BSYNC B0 ;  /* 0x0000000000007941 */ /* 0x000fea0003800000 */
.L_x_116:
[----:B------:R-:W-:Y:S01]  /*7cb0*/  ISETP.NE.AND P0, PT, R54, RZ, PT ;  /* 0x000000ff3600720c */ /* 0x000fe20003f05270 */
[----:B------:R-:W-:Y:S11]  /*7cc0*/  VIADD R82, R82, 0x1 ;  /* 0x0000000152527836 */ /* 0x000ff60000000000 */
[----:B------:R-:W-:Y:S01]  /*7cd0*/  @!UPT UIADD3 URZ, UPT, UPT, URZ, URZ, URZ ;  /* 0x000000fffffff290 */ /* 0x000fe2000fffe0ff */
[----:B------:R3:W4:Y:S04]  /*7ce0*/  @P0 LDS.128 R44, [R2+0x210] ;  /* 0x00021000022c0984 */ /* 0x0007280000000c00 */
[----:B------:R1:W1:Y:S01]  /*7cf0*/  @P0 LDS.128 R48, [R3+0x200] ;  /* 0x0002000003300984 */ /* 0x0002620000000c00 */
        /* <DEDUP_REMOVED lines=8> */
[----:B---3--:R-:W-:Y:S02]  /*7d80*/  VIADD R2, R0, 0x50 ;  /* 0x0000005000027836 */ /* 0x008fe40000000000 */
[----:B--2---:R-:W-:Y:S05]  /*7d90*/  IMAD.U32 R0, RZ, RZ, UR45 ;  /* 0x0000002dff007e24 */ /* 0x004fea000f8e00ff */
[----:B------:R-:W-:Y:S04]  /*7da0*/  PRMT R0, R0, 0x654, R2 ;  /* 0x0000065400007816 */ /* 0x000fe80000000002 */
[----:B-----5:R2:W-:Y:S02]  /*7db0*/  SYNCS.ARRIVE.TRANS64.RED.A1T0 RZ, [R0+URZ], RZ ;  /* 0x000000ff00ff79a7 */ /* 0x0205e400081004ff */
[----:B--2---:R-:W-:Y:S04]  /*7dc0*/  SEL R0, RZ, 0x1, P0 ;  /* 0x00000001ff007807 */ /* 0x004fe80000000000 */
[----:B-1--4-:R-:W-:Y:S02]  /*7dd0*/  LOP3.LUT R81, R81, R0, RZ, 0x3c, !PT ;  /* 0x0000000051517212 */ /* 0x012fe400078e3cff */
.L_x_115:
[----:B------:R-:W-:Y:S05]  /*7de0*/  BSYNC B1 ;  /* 0x0000000000017941 */ /* 0x000fea0003800000 */
.L_x_114:
        /* <DEDUP_REMOVED lines=21> */
.L_x_119:
        /* <DEDUP_REMOVED lines=36> */
[----:B------:R-:W-:Y:S01]  /*8180*/  SHF.L.U32 R0, R44, 0x10, RZ ;  /* 0x000000102c007819 */ /* 0x000fe200000006ff */
        /* <DEDUP_REMOVED lines=110> */
[----:B------:R-:W-:Y:S02]  /*8870*/  UIADD3 UR4, UPT, UPT, UR44, 0x4200, URZ ;  /* 0x000042002c047890 */ /* 0x000fe4000fffe0ff */
[----:B------:R-:W-:Y:S01]  /*8880*/  UIADD3 UR9, UPT, UPT, UR49, 0x80, URZ ;  /* 0x0000008031097890 */ /* 0x000fe2000fffe0ff */
[----:B------:R-:W-:Y:S01]  /*8890*/  UMOV UR10, UR50 ;  /* 0x00000032000a7c82 */ /* 0x000fe20008000000 */
[----:B------:R-:W-:Y:S02]  /*88a0*/  UMOV UR11, UR36 ;  /* 0x00000024000b7c82 */ /* 0x000fe40008000000 */
        /* <DEDUP_REMOVED lines=8> */
.L_x_121:
[----:B------:R-:W-:Y:S05]  /*8930*/  BSYNC.RECONVERGENT B0 ;  /* 0x0000000000007941 */ /* 0x000fea0003800200 */
.L_x_120:
        /* <DEDUP_REMOVED lines=14> */
.L_x_125:
[----:B------:R-:W-:Y:S05]  /*8a20*/  BSYNC B0 ;  /* 0x0000000000007941 */ /* 0x000fea0003800000 */
.L_x_124:
        /* <DEDUP_REMOVED lines=18> */
.L_x_123:
[----:B------:R-:W-:Y:S05]  /*8b50*/  BSYNC B1 ;  /* 0x0000000000017941 */ /* 0x000fea0003800000 */
.L_x_122:
        /* <DEDUP_REMOVED lines=21> */
.L_x_127:
[----:B------:R-:W-:Y:S01]  /*8cb0*/  ISETP.NE.AND P0, PT, R87, RZ, PT ;  /* 0x000000ff5700720c */ /* 0x000fe20003f05270 */
[----:B------:R-:W-:Y:S05]  /*8cc0*/  WARPSYNC.ALL ;  /* 0x0000000000007948 */ /* 0x000fea0003800000 */
[----:B------:R-:W-:Y:S01]  /*8cd0*/  IMAD.SHL.U32 R66, R49, 0x100, RZ ;  /* 0x0000010031427824 */ /* 0x000fe200078e00ff */
[----:B------:R-:W-:Y:S01]  /*8ce0*/  R2UR UR4, R39 ;  /* 0x00000000270472ca */ /* 0x000fe200000e0000 */
[----:B------:R-:W-:Y:S01]  /*8cf0*/  IMAD.SHL.U32 R60, R51, 0x100, RZ ;  /* 0x00000100333c7824 */ /* 0x000fe200078e00ff */
[C---:B------:R-:W-:Y:S01]  /*8d00*/  SHF.L.U32 R2, R48.reuse, 0x10, RZ ;  /* 0x0000001030027819 */ /* 0x040fe200000006ff */
[----:B----4-:R-:W-:Y:S01]  /*8d10*/  IMAD.SHL.U32 R54, R45, 0x100, RZ ;  /* 0x000001002d367824 */ /* 0x010fe200078e00ff */
[C---:B------:R-:W-:Y:S01]  /*8d20*/  PRMT R0, R48.reuse, 0x8880, RZ ;  /* 0x0000888030007816 */ /* 0x040fe200000000ff */
[----:B------:R-:W-:Y:S01]  /*8d30*/  BSSY.RECONVERGENT B0, `(.L_x_128) ;  /* 0x000009e000007945 */ /* 0x000fe20003800200 */
[----:B------:R-:W-:Y:S02]  /*8d40*/  SHF.L.U32 R3, R48, 0x8, RZ ;  /* 0x0000000830037819 */ /* 0x000fe400000006ff */
[----:B------:R-:W-:Y:S02]  /*8d50*/  SHF.R.S32.HI R2, RZ, 0x18, R2 ;  /* 0x00000018ff027819 */ /* 0x000fe40000011402 */
[----:B------:R-:W-:Y:S02]  /*8d60*/  PRMT R68, R49, 0x8880, RZ ;  /* 0x0000888031447816 */ /* 0x000fe400000000ff */
[----:B------:R-:W-:Y:S01]  /*8d70*/  SHF.R.S32.HI R3, RZ, 0x18, R3 ;  /* 0x00000018ff037819 */ /* 0x000fe20000011403 */
[----:B-1----:R-:W-:Y:S01]  /*8d80*/  LDTM.16dp32bit_t0_t15.x32 R4, tmem[UR4+0xc0] ;  /* 0x0000c004000479ee */ /* 0x002fe20008a80000 */
[----:B------:R-:W1:Y:S01]  /*8d90*/  LDTM.16dp32bit_t16_t31.x32 R4, tmem[UR4+0xe0] ;  /* 0x0000e004000479ee */ /* 0x000e620008aa0000 */
[----:B------:R-:W-:Y:S01]  /*8da0*/  NOP ;  /* 0x0000000000007918 */ /* 0x000fe20000000000 */
[----:B------:R-:W-:Y:S02]  /*8db0*/  SHF.L.U32 R63, R50, 0x8, RZ ;  /* 0x00000008323f7819 */ /* 0x000fe400000006ff */
[C---:B------:R-:W-:Y:S02]  /*8dc0*/  PRMT R62, R51.reuse, 0x8880, RZ ;  /* 0x00008880333e7816 */ /* 0x040fe400000000ff */
[----:B------:R-:W-:Y:S02]  /*8dd0*/  SHF.L.U32 R61, R51, 0x10, RZ ;  /* 0x00000010333d7819 */ /* 0x000fe400000006ff */
[----:B------:R-:W-:Y:S02]  /*8de0*/  R2UR UR5, R52 ;  /* 0x00000000340572ca */ /* 0x000fe400000e0000 */
[----:B------:R-:W-:Y:S01]  /*8df0*/  SHF.R.S32.HI R39, RZ, 0x18, R48 ;  /* 0x00000018ff277819 */ /* 0x000fe20000011430 */
[----:B------:R-:W-:Y:S01]  /*8e00*/  IMAD.SHL.U32 R48, R47, 0x100, RZ ;  /* 0x000001002f307824 */ /* 0x000fe200078e00ff */
[----:B------:R-:W-:Y:S02]  /*8e10*/  SHF.L.U32 R67, R49, 0x10, RZ ;  /* 0x0000001031437819 */ /* 0x000fe400000006ff */
[C---:B------:R-:W-:Y:S02]  /*8e20*/  PRMT R65, R50.reuse, 0x8880, RZ ;  /* 0x0000888032417816 */ /* 0x040fe400000000ff */
[----:B------:R-:W-:Y:S02]  /*8e30*/  SHF.R.S32.HI R41, RZ, 0x18, R49 ;  /* 0x00000018ff297819 */ /* 0x000fe40000011431 */
[----:B------:R-:W-:Y:S02]  /*8e40*/  SHF.L.U32 R64, R50, 0x10, RZ ;  /* 0x0000001032407819 */ /* 0x000fe400000006ff */
[----:B------:R-:W-:Y:S01]  /*8e50*/  SHF.R.S32.HI R42, RZ, 0x18, R50 ;  /* 0x00000018ff2a7819 */ /* 0x000fe20000011432 */
[----:B------:R-:W-:Y:S01]  /*8e60*/  UIADD3 UR4, UPT, UPT, UR5, 0xc0, URZ ;  /* 0x000000c005047890 */ /* 0x000fe2000fffe0ff */
[----:B------:R-:W-:Y:S01]  /*8e70*/  PRMT R59, R44, 0x8880, RZ ;  /* 0x000088802c3b7816 */ /* 0x000fe200000000ff */
[C---:B-1----:R-:W-:Y:S02]  /*8e80*/  IMAD R4, R38.reuse, R4, RZ ;  /* 0x0000000426047224 */ /* 0x042fe400078e02ff */
[----:B------:R-:W-:Y:S01]  /*8e90*/  UPRMT UR4, UR45, 0x654, UR4 ;  /* 0x000006542d047896 */ /* 0x000fe20008000004 */
[C---:B------:R-:W-:Y:S01]  /*8ea0*/  IMAD R5, R38.reuse, R5, RZ ;  /* 0x0000000526057224 */ /* 0x040fe200078e02ff */
[----:B------:R-:W-:Y:S01]  /*8eb0*/  SHF.R.S32.HI R43, RZ, 0x18, R51 ;  /* 0x00000018ff2b7819 */ /* 0x000fe20000011433 */
[----:B------:R-:W-:Y:S01]  /*8ec0*/  IMAD R6, R38, R6, RZ ;  /* 0x0000000626067224 */ /* 0x000fe200078e02ff */
[----:B------:R-:W-:Y:S01]  /*8ed0*/  SHF.L.U32 R51, R46, 0x8, RZ ;  /* 0x000000082e337819 */ /* 0x000fe200000006ff */
[----:B------:R-:W-:Y:S01]  /*8ee0*/  IMAD R4, R0, R40, R4 ;  /* 0x0000002800047224 */ /* 0x000fe200078e0204 */
[----:B------:R-:W-:Y:S01]  /*8ef0*/  MOV R0, R68 ;  /* 0x0000004400007202 */ /* 0x000fe20000000f00 */
[----:B------:R-:W-:Y:S01]  /*8f00*/  IMAD R7, R38, R7, RZ ;  /* 0x0000000726077224 */ /* 0x000fe200078e02ff */
[----:B------:R-:W-:Y:S01]  /*8f10*/  SHF.L.U32 R58, R44, 0x10, RZ ;  /* 0x000000102c3a7819 */ /* 0x000fe200000006ff */
[-C--:B------:R-:W-:Y:S01]  /*8f20*/  IMAD R5, R2, R40.reuse, R5 ;  /* 0x0000002802057224 */ /* 0x080fe200078e0205 */
[----:B------:R-:W-:Y:S01]  /*8f30*/  SYNCS.ARRIVE.TRANS64.RED.A1T0 RZ, [UR4], RZ ;  /* 0x000000ffffff79a7 */ /* 0x000fe20008100404 */
[----:B------:R-:W-:Y:S01]  /*8f40*/  IMAD R6, R3, R40, R6 ;  /* 0x0000002803067224 */ /* 0x000fe200078e0206 */
[----:B------:R-:W-:Y:S01]  /*8f50*/  SHF.R.S32.HI R2, RZ, 0x18, R67 ;  /* 0x00000018ff027819 */ /* 0x000fe20000011443 */
[C---:B------:R-:W-:Y:S01]  /*8f60*/  IMAD R8, R38.reuse, R8, RZ ;  /* 0x0000000826087224 */ /* 0x040fe200078e02ff */
[----:B------:R-:W-:Y:S01]  /*8f70*/  SHF.R.S32.HI R3, RZ, 0x18, R66 ;  /* 0x00000018ff037819 */ /* 0x000fe20000011442 */
[-C--:B------:R-:W-:Y:S01]  /*8f80*/  IMAD R7, R39, R40.reuse, R7 ;  /* 0x0000002827077224 */ /* 0x080fe200078e0207 */
[----:B------:R-:W-:Y:S01]  /*8f90*/  MOV R39, R65 ;  /* 0x0000004100277202 */ /* 0x000fe20000000f00 */
[----:B------:R-:W-:Y:S01]  /*8fa0*/  IMAD R9, R38, R9, RZ ;  /* 0x0000000926097224 */ /* 0x000fe200078e02ff */
[C---:B------:R-:W-:Y:S01]  /*8fb0*/  PRMT R56, R45.reuse, 0x8880, RZ ;  /* 0x000088802d387816 */ /* 0x040fe200000000ff */
[----:B------:R-:W-:Y:S01]  /*8fc0*/  IMAD R8, R0, R40, R8 ;  /* 0x0000002800087224 */ /* 0x000fe200078e0208 */
[----:B------:R-:W-:Y:S01]  /*8fd0*/  SHF.L.U32 R55, R45, 0x10, RZ ;  /* 0x000000102d377819 */ /* 0x000fe200000006ff */
[----:B------:R-:W-:Y:S01]  /*8fe0*/  IMAD R10, R38, R10, RZ ;  /* 0x0000000a260a7224 */ /* 0x000fe200078e02ff */
[----:B------:R-:W-:Y:S01]  /*8ff0*/  PRMT R53, R46, 0x8880, RZ ;  /* 0x000088802e357816 */ /* 0x000fe200000000ff */
[----:B------:R-:W-:Y:S01]  /*9000*/  IMAD R9, R2, R40, R9 ;  /* 0x0000002802097224 */ /* 0x000fe200078e0209 */
[----:B------:R-:W-:Y:S01]  /*9010*/  SHF.R.S32.HI R45, RZ, 0x18, R45 ;  /* 0x00000018ff2d7819 */ /* 0x000fe2000001142d */
[----:B------:R-:W-:Y:S01]  /*9020*/  IMAD R0, R38, R20, RZ ;  /* 0x0000001426007224 */ /* 0x000fe200078e02ff */
[----:B------:R-:W-:Y:S01]  /*9030*/  SHF.L.U32 R52, R46, 0x10, RZ ;  /* 0x000000102e347819 */ /* 0x000fe200000006ff */
[C---:B------:R-:W-:Y:S01]  /*9040*/  IMAD R11, R38.reuse, R11, RZ ;  /* 0x0000000b260b7224 */ /* 0x040fe200078e02ff */
[C---:B------:R-:W-:Y:S01]  /*9050*/  PRMT R50, R47.reuse, 0x8880, RZ ;  /* 0x000088802f327816 */ /* 0x040fe200000000ff */
[C---:B------:R-:W-:Y:S01]  /*9060*/  IMAD R2, R38.reuse, R21, RZ ;  /* 0x0000001526027224 */ /* 0x040fe200078e02ff */
[----:B------:R-:W-:Y:S01]  /*9070*/  SHF.R.S32.HI R46, RZ, 0x18, R46 ;  /* 0x00000018ff2e7819 */ /* 0x000fe2000001142e */
[C---:B------:R-:W-:Y:S01]  /*9080*/  IMAD R20, R38.reuse, R24, RZ ;  /* 0x0000001826147224 */ /* 0x040fe200078e02ff */
[----:B------:R-:W-:Y:S01]  /*9090*/  SHF.L.U32 R49, R47, 0x10, RZ ;  /* 0x000000102f317819 */ /* 0x000fe200000006ff */
[C---:B------:R-:W-:Y:S01]  /*90a0*/  IMAD R21, R38.reuse, R25, RZ ;  /* 0x0000001926157224 */ /* 0x040fe200078e02ff */
[----:B------:R-:W-:Y:S01]  /*90b0*/  SHF.R.S32.HI R47, RZ, 0x18, R47 ;  /* 0x00000018ff2f7819 */ /* 0x000fe2000001142f */
[----:B------:R-:W-:Y:S01]  /*90c0*/  IMAD R24, R38, R28, RZ ;  /* 0x0000001c26187224 */ /* 0x000fe200078e02ff */
[----:B------:R-:W-:Y:S01]  /*90d0*/  SHF.L.U32 R57, R44, 0x8, RZ ;  /* 0x000000082c397819 */ /* 0x000fe200000006ff */
[----:B------:R-:W-:Y:S01]  /*90e0*/  IMAD R10, R3, R40, R10 ;  /* 0x00000028030a7224 */ /* 0x000fe200078e020a */
[----:B------:R-:W-:Y:S01]  /*90f0*/  SHF.R.S32.HI R44, RZ, 0x18, R44 ;  /* 0x00000018ff2c7819 */ /* 0x000fe2000001142c */
[----:B------:R-:W-:Y:S01]  /*9100*/  IMAD R12, R38, R12, RZ ;  /* 0x0000000c260c7224 */ /* 0x000fe200078e02ff */
[----:B------:R-:W-:Y:S01]  /*9110*/  IADD3 R36, PT, PT, R36, 0x1, RZ ;  /* 0x0000000124247810 */ /* 0x000fe20007ffe0ff */
[C---:B------:R-:W-:Y:S02]  /*9120*/  IMAD R25, R38.reuse, R29, RZ ;  /* 0x0000001d26197224 */ /* 0x040fe400078e02ff */
[C---:B------:R-:W-:Y:S01]  /*9130*/  IMAD R28, R38.reuse, R32, RZ ;  /* 0x00000020261c7224 */ /* 0x040fe200078e02ff */
[----:B------:R-:W-:Y:S01]  /*9140*/  SHF.R.S32.HI R32, RZ, 0x18, R64 ;  /* 0x00000018ff207819 */ /* 0x000fe20000011440 */
[C---:B------:R-:W-:Y:S01]  /*9150*/  IMAD R29, R38.reuse, R33, RZ ;  /* 0x00000021261d7224 */ /* 0x040fe200078e02ff */
[----:B------:R-:W-:Y:S01]  /*9160*/  I2IP.S8.S32.SAT R33, R7, R6, RZ ;  /* 0x0000000607217239 */ /* 0x000fe200000014ff */
[----:B------:R-:W-:Y:S01]  /*9170*/  IMAD R11, R41, R40, R11 ;  /* 0x00000028290b7224 */ /* 0x000fe200078e020b */
[----:B------:R-:W-:Y:S01]  /*9180*/  SHF.R.S32.HI R6, RZ, 0x18, R63 ;  /* 0x00000018ff067819 */ /* 0x000fe2000001143f */
[C---:B------:R-:W-:Y:S01]  /*9190*/  IMAD R13, R38.reuse, R13, RZ ;  /* 0x0000000d260d7224 */ /* 0x040fe200078e02ff */
[----:B------:R-:W-:Y:S01]  /*91a0*/  MOV R7, R62 ;  /* 0x0000003e00077202 */ /* 0x000fe20000000f00 */
[C---:B------:R-:W-:Y:S02]  /*91b0*/  IMAD R14, R38.reuse, R14, RZ ;  /* 0x0000000e260e7224 */ /* 0x040fe400078e02ff */
[C---:B------:R-:W-:Y:S02]  /*91c0*/  IMAD R3, R38.reuse, R22, RZ ;  /* 0x0000001626037224 */ /* 0x040fe400078e02ff */
[----:B------:R-:W-:Y:S02]  /*91d0*/  IMAD R12, R39, R40, R12 ;  /* 0x00000028270c7224 */ /* 0x000fe400078e020c */
[C---:B------:R-:W-:Y:S02]  /*91e0*/  IMAD R22, R38.reuse, R26, RZ ;  /* 0x0000001a26167224 */ /* 0x040fe400078e02ff */
[C---:B------:R-:W-:Y:S02]  /*91f0*/  IMAD R15, R38.reuse, R15, RZ ;  /* 0x0000000f260f7224 */ /* 0x040fe400078e02ff */
[----:B------:R-:W-:Y:S02]  /*9200*/  IMAD R26, R38, R30, RZ ;  /* 0x0000001e261a7224 */ /* 0x000fe400078e02ff */
[----:B------:R-:W-:Y:S02]  /*9210*/  IMAD R13, R32, R40, R13 ;  /* 0x00000028200d7224 */ /* 0x000fe400078e020d */
[C---:B------:R-:W-:Y:S01]  /*9220*/  IMAD R30, R38.reuse, R34, RZ ;  /* 0x00000022261e7224 */ /* 0x040fe200078e02ff */
[----:B------:R-:W-:Y:S01]  /*9230*/  I2IP.S8.S32.SAT R34, R11, R10, RZ ;  /* 0x0000000a0b227239 */ /* 0x000fe200000014ff */
[----:B------:R-:W-:Y:S01]  /*9240*/  IMAD R16, R38, R16, RZ ;  /* 0x0000001026107224 */ /* 0x000fe200078e02ff */
[----:B------:R-:W-:Y:S01]  /*9250*/  SHF.R.S32.HI R10, RZ, 0x18, R61 ;  /* 0x00000018ff0a7819 */ /* 0x000fe2000001143d */
[----:B------:R-:W-:Y:S01]  /*9260*/  IMAD R14, R6, R40, R14 ;  /* 0x00000028060e7224 */ /* 0x000fe200078e020e */
[----:B------:R-:W-:Y:S01]  /*9270*/  I2IP.S8.S32.SAT R61, R9, R8, R34 ;  /* 0x00000008093d7239 */ /* 0x000fe20000001422 */
[----:B------:R-:W-:Y:S01]  /*9280*/  IMAD R17, R38, R17, RZ ;  /* 0x0000001126117224 */ /* 0x000fe200078e02ff */
[----:B------:R-:W-:Y:S01]  /*9290*/  SHF.R.S32.HI R11, RZ, 0x18, R60 ;  /* 0x00000018ff0b7819 */ /* 0x000fe2000001143c */
[----:B------:R-:W-:Y:S01]  /*92a0*/  IMAD R15, R42, R40, R15 ;  /* 0x000000282a0f7224 */ /* 0x000fe200078e020f */
[----:B------:R-:W-:Y:S01]  /*92b0*/  I2IP.S8.S32.SAT R60, R5, R4, R33 ;  /* 0x00000004053c7239 */ /* 0x000fe20000001421 */
[C---:B------:R-:W-:Y:S01]  /*92c0*/  IMAD R18, R38.reuse, R18, RZ ;  /* 0x0000001226127224 */ /* 0x040fe200078e02ff */
[----:B------:R-:W-:Y:S01]  /*92d0*/  SHF.R.S32.HI R5, RZ, 0x18, R58 ;  /* 0x00000018ff057819 */ /* 0x000fe2000001143a */
[----:B------:R-:W-:Y:S01]  /*92e0*/  IMAD R16, R7, R40, R16 ;  /* 0x0000002807107224 */ /* 0x000fe200078e0210 */
[----:B------:R-:W-:Y:S01]  /*92f0*/  I2IP.S8.S32.SAT R14, R15, R14, RZ ;  /* 0x0000000e0f0e7239 */ /* 0x000fe200000014ff */
[----:B------:R-:W-:Y:S01]  /*9300*/  IMAD R19, R38, R19, RZ ;  /* 0x0000001326137224 */ /* 0x000fe200078e02ff */
[----:B------:R-:W-:Y:S01]  /*9310*/  SHF.R.S32.HI R7, RZ, 0x18, R48 ;  /* 0x00000018ff077819 */ /* 0x000fe20000011430 */
[----:B------:R-:W-:Y:S01]  /*9320*/  IMAD R17, R10, R40, R17 ;  /* 0x000000280a117224 */ /* 0x000fe200078e0211 */
[----:B------:R-:W-:Y:S01]  /*9330*/  I2IP.S8.S32.SAT R62, R13, R12, R14 ;  /* 0x0000000c0d3e7239 */ /* 0x000fe2000000140e */
[-C--:B------:R-:W-:Y:S01]  /*9340*/  IMAD R18, R11, R40.reuse, R18 ;  /* 0x000000280b127224 */ /* 0x080fe200078e0212 */
[----:B------:R-:W-:Y:S01]  /*9350*/  SHF.R.S32.HI R6, RZ, 0x18, R57 ;  /* 0x00000018ff067819 */ /* 0x000fe20000011439 */
[----:B------:R-:W-:Y:S02]  /*9360*/  IMAD.MOV.U32 R4, RZ, RZ, R59 ;  /* 0x000000ffff047224 */ /* 0x000fe400078e003b */
[-C--:B------:R-:W-:Y:S02]  /*9370*/  IMAD R19, R43, R40.reuse, R19 ;  /* 0x000000282b137224 */ /* 0x080fe400078e0213 */
[----:B------:R-:W-:Y:S01]  /*9380*/  IMAD R0, R4, R40, R0 ;  /* 0x0000002804007224 */ /* 0x000fe200078e0200 */
[----:B------:R-:W-:Y:S01]  /*9390*/  MOV R4, R56 ;  /* 0x0000003800047202 */ /* 0x000fe20000000f00 */
[----:B------:R-:W-:Y:S01]  /*93a0*/  IMAD R23, R38, R23, RZ ;  /* 0x0000001726177224 */ /* 0x000fe200078e02ff */
[----:B------:R-:W-:Y:S01]  /*93b0*/  I2IP.S8.S32.SAT R18, R19, R18, RZ ;  /* 0x0000001213127239 */ /* 0x000fe200000014ff */
[-C--:B------:R-:W-:Y:S01]  /*93c0*/  IMAD R2, R5, R40.reuse, R2 ;  /* 0x0000002805027224 */ /* 0x080fe200078e0202 */
[----:B------:R-:W-:Y:S01]  /*93d0*/  SHF.R.S32.HI R5, RZ, 0x18, R55 ;  /* 0x00000018ff057819 */ /* 0x000fe20000011437 */
[----:B------:R-:W-:Y:S01]  /*93e0*/  IMAD R3, R6, R40, R3 ;  /* 0x0000002806037224 */ /* 0x000fe200078e0203 */
[----:B------:R-:W-:Y:S01]  /*93f0*/  I2IP.S8.S32.SAT R63, R17, R16, R18 ;  /* 0x00000010113f7239 */ /* 0x000fe20000001412 */
[-C--:B------:R-:W-:Y:S01]  /*9400*/  IMAD R23, R44, R40.reuse, R23 ;  /* 0x000000282c177224 */ /* 0x080fe200078e0217 */
[----:B------:R-:W-:Y:S01]  /*9410*/  SHF.R.S32.HI R6, RZ, 0x18, R54 ;  /* 0x00000018ff067819 */ /* 0x000fe20000011436 */
[-C--:B------:R-:W-:Y:S01]  /*9420*/  IMAD R20, R4, R40.reuse, R20 ;  /* 0x0000002804147224 */ /* 0x080fe200078e0214 */
[----:B------:R-:W-:Y:S01]  /*9430*/  MOV R4, R53 ;  /* 0x0000003500047202 */ /* 0x000fe20000000f00 */
[----:B------:R1:W-:Y:S01]  /*9440*/  STS.128 [R69+UR44+0x5200], R60 ;  /* 0x0052003c45007988 */ /* 0x0003e20008000c2c */
[----:B------:R-:W-:Y:S01]  /*9450*/  IMAD R27, R38, R27, RZ ;  /* 0x0000001b261b7224 */ /* 0x000fe200078e02ff */
[----:B------:R-:W-:Y:S01]  /*9460*/  I2IP.S8.S32.SAT R3, R23, R3, RZ ;  /* 0x0000000317037239 */ /* 0x000fe200000014ff */
[-C--:B------:R-:W-:Y:S01]  /*9470*/  IMAD R21, R5, R40.reuse, R21 ;  /* 0x0000002805157224 */ /* 0x080fe200078e0215 */
[----:B------:R-:W-:Y:S01]  /*9480*/  SHF.R.S32.HI R5, RZ, 0x18, R52 ;  /* 0x00000018ff057819 */ /* 0x000fe20000011434 */
[-C--:B------:R-:W-:Y:S01]  /*9490*/  IMAD R22, R6, R40.reuse, R22 ;  /* 0x0000002806167224 */ /* 0x080fe200078e0216 */
[----:B------:R-:W-:Y:S01]  /*94a0*/  SHF.R.S32.HI R6, RZ, 0x18, R49 ;  /* 0x00000018ff067819 */ /* 0x000fe20000011431 */
[-C--:B------:R-:W-:Y:S02]  /*94b0*/  IMAD R27, R45, R40.reuse, R27 ;  /* 0x000000282d1b7224 */ /* 0x080fe400078e021b */
[-C--:B------:R-:W-:Y:S01]  /*94c0*/  IMAD R24, R4, R40.reuse, R24 ;  /* 0x0000002804187224 */ /* 0x080fe200078e0218 */
[----:B------:R-:W-:Y:S01]  /*94d0*/  SHF.R.S32.HI R4, RZ, 0x18, R51 ;  /* 0x00000018ff047819 */ /* 0x000fe20000011433 */
[----:B------:R-:W-:Y:S01]  /*94e0*/  IMAD R25, R5, R40, R25 ;  /* 0x0000002805197224 */ /* 0x000fe200078e0219 */
[----:B------:R-:W-:Y:S01]  /*94f0*/  MOV R5, R50 ;  /* 0x0000003200057202 */ /* 0x000fe20000000f00 */
[----:B------:R-:W-:Y:S02]  /*9500*/  IMAD R31, R38, R31, RZ ;  /* 0x0000001f261f7224 */ /* 0x000fe400078e02ff */
[----:B------:R-:W-:Y:S01]  /*9510*/  IMAD R26, R4, R40, R26 ;  /* 0x00000028041a7224 */ /* 0x000fe200078e021a */
[----:B------:R-:W-:Y:S01]  /*9520*/  I2IP.S8.S32.SAT R4, R2, R0, R3 ;  /* 0x0000000002047239 */ /* 0x000fe20000001403 */
[-C--:B------:R-:W-:Y:S02]  /*9530*/  IMAD R31, R46, R40.reuse, R31 ;  /* 0x000000282e1f7224 */ /* 0x080fe400078e021f */
[----:B------:R-:W-:Y:S01]  /*9540*/  IMAD R28, R5, R40, R28 ;  /* 0x00000028051c7224 */ /* 0x000fe200078e021c */
[----:B------:R-:W-:Y:S01]  /*9550*/  I2IP.S8.S32.SAT R5, R27, R22, RZ ;  /* 0x000000161b057239 */ /* 0x000fe200000014ff */
[----:B------:R-:W-:Y:S01]  /*9560*/  IMAD R29, R6, R40, R29 ;  /* 0x00000028061d7224 */ /* 0x000fe200078e021d */
[----:B------:R-:W-:Y:S01]  /*9570*/  I2IP.S8.S32.SAT R6, R31, R26, RZ ;  /* 0x0000001a1f067239 */ /* 0x000fe200000014ff */
[----:B------:R-:W-:Y:S01]  /*9580*/  IMAD R35, R38, R35, RZ ;  /* 0x0000002326237224 */ /* 0x000fe200078e02ff */
[----:B------:R-:W-:Y:S01]  /*9590*/  I2IP.S8.S32.SAT R5, R21, R20, R5 ;  /* 0x0000001415057239 */ /* 0x000fe20000001405 */
[----:B------:R-:W-:Y:S01]  /*95a0*/  IMAD R30, R7, R40, R30 ;  /* 0x00000028071e7224 */ /* 0x000fe200078e021e */
[----:B------:R-:W-:Y:S01]  /*95b0*/  I2IP.S8.S32.SAT R6, R25, R24, R6 ;  /* 0x0000001819067239 */ /* 0x000fe20000001406 */
[----:B------:R-:W-:Y:S05]  /*95c0*/  IMAD R35, R47, R40, R35 ;  /* 0x000000282f237224 */ /* 0x000fea00078e0223 */
[----:B------:R-:W-:Y:S04]  /*95d0*/  I2IP.S8.S32.SAT R7, R35, R30, RZ ;  /* 0x0000001e23077239 */ /* 0x000fe800000014ff */
[----:B------:R-:W-:Y:S05]  /*95e0*/  I2IP.S8.S32.SAT R7, R29, R28, R7 ;  /* 0x0000001c1d077239 */ /* 0x000fea0000001407 */
        /* <DEDUP_REMOVED lines=18> */
.L_x_129:
[----:B------:R-:W-:Y:S05]  /*9710*/  BSYNC.RECONVERGENT B0 ;  /* 0x0000000000007941 */ /* 0x000fea0003800200 */
.L_x_128:
[----:B------:R-:W-:Y:S01]  /*9720*/  R2UR UR5, R76 ;  /* 0x000000004c0572ca */ /* 0x000fe200000e0000 */
[----:B------:R-:W-:Y:S01]  /*9730*/  BAR.SYNC.DEFER_BLOCKING 0x1, 0x80 ;  /* 0x0042000000007b1d */ /* 0x000fe20000010000 */
[----:B------:R-:W-:Y:S01]  /*9740*/  R2UR UR4, R77 ;  /* 0x000000004d0472ca */ /* 0x000fe200000e0000 */
[----:B------:R-:W-:Y:S01]  /*9750*/  UISETP.NE.AND UP0, UPT, UR46, URZ, UPT ;  /* 0x000000ff2e00728c */ /* 0x000fe2000bf05270 */
[----:B------:R-:W-:Y:S02]  /*9760*/  ISETP.NE.AND P0, PT, R79, 0x2, PT ;  /* 0x000000024f00780c */ /* 0x000fe40003f05270 */
[----:B------:R-:W-:Y:S02]  /*9770*/  ISETP.NE.AND P1, PT, R36, 0x4, PT ;  /* 0x000000042400780c */ /* 0x000fe40003f25270 */
[----:B------:R-:W-:Y:S02]  /*9780*/  SEL R2, RZ, 0x1, P0 ;  /* 0x00000001ff027807 */ /* 0x000fe40000000000 */
[----:B------:R-:W-:Y:S02]  /*9790*/  SEL R0, RZ, 0x1, P1 ;  /* 0x00000001ff007807 */ /* 0x000fe40000800000 */
[----:B------:R-:W-:Y:S01]  /*97a0*/  LOP3.LUT R83, R83, R2, RZ, 0x3c, !PT ;  /* 0x0000000253537212 */ /* 0x000fe200078e3cff */
[----:B------:R-:W-:Y:S01]  /*97b0*/  UIADD3 UR20, UPT, UPT, UR37, UR5, URZ ;  /* 0x0000000525147290 */ /* 0x000fe2000fffe0ff */
[----:B------:R-:W-:Y:S01]  /*97c0*/  LOP3.LUT R84, R84, R0, RZ, 0x3c, !PT ;  /* 0x0000000054547212 */ /* 0x000fe200078e3cff */
[----:B------:R-:W-:Y:S01]  /*97d0*/  UIADD3 UR16, UPT, UPT, UR38, UR4, URZ ;  /* 0x0000000426107290 */ /* 0x000fe2000fffe0ff */
[----:B------:R-:W-:Y:S02]  /*97e0*/  SEL R79, R79, RZ, P0 ;  /* 0x000000ff4f4f7207 */ /* 0x000fe40000000000 */
[----:B------:R-:W-:Y:S01]  /*97f0*/  SEL R36, R36, RZ, P1 ;  /* 0x000000ff24247207 */ /* 0x000fe20000800000 */
[----:B------:R-:W-:Y:S01]  /*9800*/  UMOV UR36, UR59 ;  /* 0x0000003b00247c82 */ /* 0x000fe20008000000 */
[----:B------:R-:W-:Y:S07]  /*9810*/  BRA.U UP0, `(.L_x_130) ;  /* 0xffffffb900c47547 */ /* 0x000fee000b83ffff */
[----:B------:R-:W-:Y:S05]  /*9820*/  EXIT ;  /* 0x000000000000794d */ /* 0x000fea0003800000 */
.L_x_24:
[----:B---3--:R3:W4:Y:S02]  /*9830*/  SYNCS.PHASECHK.TRANS64.TRYWAIT P0, [R0+URZ+0xf0], R2 ;  /* 0x0000f002000075a7 */ /* 0x00872400080011ff */
[----:B----4-:R-:W-:Y:S05]  /*9840*/  @!P0 NANOSLEEP.SYNCS 0x989680 ;  /* 0x009896800000895d */ /* 0x010fea0003900000 */
[----:B------:R-:W4:Y:S02]  /*9850*/  @!P0 SYNCS.PHASECHK.TRANS64 P0, [R0+URZ+0xf0], R2 ;  /* 0x0000f002000085a7 */ /* 0x000f2400080010ff */
[----:B----4-:R-:W-:Y:S05]  /*9860*/  @!P0 BRA `(.L_x_24) ;  /* 0xfffffffc00f08947 */ /* 0x010fea000383ffff */
[----:B------:R-:W-:Y:S05]  /*9870*/  BRA `(.L_x_131) ;  /* 0xffffff80005c7947 */ /* 0x000fea000383ffff */
.L_x_27:
[----:B--2---:R-:W-:-:S07]  /*9880*/  MOV R0, UR33 ;  /* 0x0000002100007c02 */ /* 0x004fce0008000f00 */
.L_x_132:
[----:B--2---:R2:W3:Y:S02]  /*9890*/  SYNCS.PHASECHK.TRANS64.TRYWAIT P0, [R0+URZ+0x18], R3 ;  /* 0x00001803000075a7 */ /* 0x0044e400080011ff */
[----:B---3--:R-:W-:Y:S05]  /*98a0*/  @!P0 NANOSLEEP.SYNCS 0x989680 ;  /* 0x009896800000895d */ /* 0x008fea0003900000 */
[----:B------:R-:W3:Y:S02]  /*98b0*/  @!P0 SYNCS.PHASECHK.TRANS64 P0, [R0+URZ+0x18], R3 ;  /* 0x00001803000085a7 */ /* 0x000ee400080010ff */
[----:B---3--:R-:W-:Y:S05]  /*98c0*/  @!P0 BRA `(.L_x_132) ;  /* 0xfffffffc00f08947 */ /* 0x008fea000383ffff */
[----:B------:R-:W-:Y:S05]  /*98d0*/  BRA `(.L_x_26) ;  /* 0xffffff8000a87947 */ /* 0x000fea000383ffff */
.L_x_34:
[----:B-1----:R-:W-:-:S07]  /*98e0*/  MOV R0, UR17 ;  /* 0x0000001100007c02 */ /* 0x002fce0008000f00 */
.L_x_133:
[----:B-1----:R1:W2:Y:S02]  /*98f0*/  SYNCS.PHASECHK.TRANS64.TRYWAIT P0, [R0+URZ+0x18], R3 ;  /* 0x00001803000075a7 */ /* 0x0022a400080011ff */
[----:B--2---:R-:W-:Y:S05]  /*9900*/  @!P0 NANOSLEEP.SYNCS 0x989680 ;  /* 0x009896800000895d */ /* 0x004fea0003900000 */
[----:B------:R-:W2:Y:S02]  /*9910*/  @!P0 SYNCS.PHASECHK.TRANS64 P0, [R0+URZ+0x18], R3 ;  /* 0x00001803000085a7 */ /* 0x000ea400080010ff */
[----:B--2---:R-:W-:Y:S05]  /*9920*/  @!P0 BRA `(.L_x_133) ;  /* 0xfffffffc00f08947 */ /* 0x004fea000383ffff */
[----:B------:R-:W-:Y:S05]  /*9930*/  BRA `(.L_x_33) ;  /* 0xffffff8400687947 */ /* 0x000fea000383ffff */
.L_x_39:
[----:B-1----:R1:W2:Y:S02]  /*9940*/  SYNCS.PHASECHK.TRANS64.TRYWAIT P0, [R3+URZ+0x80], R0 ;  /* 0x00008000030075a7 */ /* 0x0022a400080011ff */
[----:B--2---:R-:W-:Y:S05]  /*9950*/  @!P0 NANOSLEEP.SYNCS 0x989680 ;  /* 0x009896800000895d */ /* 0x004fea0003900000 */
[----:B------:R-:W2:Y:S02]  /*9960*/  @!P0 SYNCS.PHASECHK.TRANS64 P0, [R3+URZ+0x80], R0 ;  /* 0x00008000030085a7 */ /* 0x000ea400080010ff */
[----:B--2---:R-:W-:Y:S05]  /*9970*/  @!P0 BRA `(.L_x_39) ;  /* 0xfffffffc00f08947 */ /* 0x004fea000383ffff */
[----:B------:R-:W-:Y:S05]  /*9980*/  BRA `(.L_x_134) ;  /* 0xffffff8800107947 */ /* 0x000fea000383ffff */
.L_x_43:
[----:B------:R-:W-:-:S07]  /*9990*/  MOV R0, UR4 ;  /* 0x0000000400007c02 */ /* 0x000fce0008000f00 */
.L_x_135:
[----:B-1----:R1:W2:Y:S02]  /*99a0*/  SYNCS.PHASECHK.TRANS64.TRYWAIT P0, [R0+URZ], R2 ;  /* 0x00000002000075a7 */ /* 0x0022a400080011ff */
[----:B--2---:R-:W-:Y:S05]  /*99b0*/  @!P0 NANOSLEEP.SYNCS 0x989680 ;  /* 0x009896800000895d */ /* 0x004fea0003900000 */
[----:B------:R-:W2:Y:S02]  /*99c0*/  @!P0 SYNCS.PHASECHK.TRANS64 P0, [R0+URZ], R2 ;  /* 0x00000002000085a7 */ /* 0x000ea400080010ff */
[----:B--2---:R-:W-:Y:S05]  /*99d0*/  @!P0 BRA `(.L_x_135) ;  /* 0xfffffffc00f08947 */ /* 0x004fea000383ffff */
[----:B------:R-:W-:Y:S05]  /*99e0*/  BRA `(.L_x_136) ;  /* 0xffffff8c00bc7947 */ /* 0x000fea000383ffff */
.L_x_44:
[----:B------:R-:W-:-:S07]  /*99f0*/  MOV R0, UR5 ;  /* 0x0000000500007c02 */ /* 0x000fce0008000f00 */
.L_x_137:
[----:B-1----:R1:W2:Y:S02]  /*9a00*/  SYNCS.PHASECHK.TRANS64.TRYWAIT P0, [R0+URZ], R2 ;  /* 0x00000002000075a7 */ /* 0x0022a400080011ff */
[----:B--2---:R-:W-:Y:S05]  /*9a10*/  @!P0 NANOSLEEP.SYNCS 0x989680 ;  /* 0x009896800000895d */ /* 0x004fea0003900000 */
[----:B------:R-:W2:Y:S02]  /*9a20*/  @!P0 SYNCS.PHASECHK.TRANS64 P0, [R0+URZ], R2 ;  /* 0x00000002000085a7 */ /* 0x000ea400080010ff */
[----:B--2---:R-:W-:Y:S05]  /*9a30*/  @!P0 BRA `(.L_x_137) ;  /* 0xfffffffc00f08947 */ /* 0x004fea000383ffff */
[----:B------:R-:W-:Y:S05]  /*9a40*/  BRA `(.L_x_138) ;  /* 0xffffff8c00c87947 */ /* 0x000fea000383ffff */
.L_x_47:
[----:B--2---:R2:W3:Y:S02]  /*9a50*/  SYNCS.PHASECHK.TRANS64.TRYWAIT P0, [R2+URZ+0xe0], R4 ;  /* 0x0000e004020075a7 */ /* 0x0044e400080011ff */
[----:B---3--:R-:W-:Y:S05]  /*9a60*/  @!P0 NANOSLEEP.SYNCS 0x989680 ;  /* 0x009896800000895d */ /* 0x008fea0003900000 */
[----:B------:R-:W3:Y:S02]  /*9a70*/  @!P0 SYNCS.PHASECHK.TRANS64 P0, [R2+URZ+0xe0], R4 ;  /* 0x0000e004020085a7 */ /* 0x000ee400080010ff */
[----:B---3--:R-:W-:Y:S05]  /*9a80*/  @!P0 BRA `(.L_x_47) ;  /* 0xfffffffc00f08947 */ /* 0x008fea000383ffff */
[----:B------:R-:W-:Y:S05]  /*9a90*/  BRA `(.L_x_139) ;  /* 0xffffff9000247947 */ /* 0x000fea000383ffff */
.L_x_48:
[----:B------:R-:W-:-:S07]  /*9aa0*/  MOV R2, UR4 ;  /* 0x0000000400027c02 */ /* 0x000fce0008000f00 */
.L_x_140:
[----:B--2---:R2:W3:Y:S02]  /*9ab0*/  SYNCS.PHASECHK.TRANS64.TRYWAIT P0, [R2+URZ+0x90], R5 ;  /* 0x00009005020075a7 */ /* 0x0044e400080011ff */
[----:B---3--:R-:W-:Y:S05]  /*9ac0*/  @!P0 NANOSLEEP.SYNCS 0x989680 ;  /* 0x009896800000895d */ /* 0x008fea0003900000 */
[----:B------:R-:W3:Y:S02]  /*9ad0*/  @!P0 SYNCS.PHASECHK.TRANS64 P0, [R2+URZ+0x90], R5 ;  /* 0x00009005020085a7 */ /* 0x000ee400080010ff */
[----:B---3--:R-:W-:Y:S05]  /*9ae0*/  @!P0 BRA `(.L_x_140) ;  /* 0xfffffffc00f08947 */ /* 0x008fea000383ffff */
[----:B------:R-:W-:Y:S05]  /*9af0*/  BRA `(.L_x_141) ;  /* 0xffffff9000347947 */ /* 0x000fea000383ffff */
.L_x_49:
[----:B--2---:R2:W3:Y:S02]  /*9b00*/  SYNCS.PHASECHK.TRANS64.TRYWAIT P1, [R2+URZ+0x80], R4 ;  /* 0x00008004020075a7 */ /* 0x0044e400080211ff */
[----:B---3--:R-:W-:Y:S05]  /*9b10*/  @!P1 NANOSLEEP.SYNCS 0x989680 ;  /* 0x009896800000995d */ /* 0x008fea0003900000 */
[----:B------:R-:W3:Y:S02]  /*9b20*/  @!P1 SYNCS.PHASECHK.TRANS64 P1, [R2+URZ+0x80], R4 ;  /* 0x00008004020095a7 */ /* 0x000ee400080210ff */
[----:B---3--:R-:W-:Y:S05]  /*9b30*/  @!P1 BRA `(.L_x_49) ;  /* 0xfffffffc00f09947 */ /* 0x008fea000383ffff */
[----:B------:R-:W-:Y:S05]  /*9b40*/  BRA `(.L_x_142) ;  /* 0xffffff9000647947 */ /* 0x000fea000383ffff */
.L_x_52:
[----:B------:R-:W-:-:S07]  /*9b50*/  MOV R0, UR4 ;  /* 0x0000000400007c02 */ /* 0x000fce0008000f00 */
.L_x_143:
[----:B--2---:R2:W3:Y:S02]  /*9b60*/  SYNCS.PHASECHK.TRANS64.TRYWAIT P0, [R0+URZ+0x90], R2 ;  /* 0x00009002000075a7 */ /* 0x0044e400080011ff */
[----:B---3--:R-:W-:Y:S05]  /*9b70*/  @!P0 NANOSLEEP.SYNCS 0x989680 ;  /* 0x009896800000895d */ /* 0x008fea0003900000 */
[----:B------:R-:W3:Y:S02]  /*9b80*/  @!P0 SYNCS.PHASECHK.TRANS64 P0, [R0+URZ+0x90], R2 ;  /* 0x00009002000085a7 */ /* 0x000ee400080010ff */
[----:B---3--:R-:W-:Y:S05]  /*9b90*/  @!P0 BRA `(.L_x_143) ;  /* 0xfffffffc00f08947 */ /* 0x008fea000383ffff */
[----:B------:R-:W-:Y:S05]  /*9ba0*/  BRA `(.L_x_51) ;  /* 0xffffff9000b87947 */ /* 0x000fea000383ffff */
.L_x_59:
[----:B-1----:R1:W2:Y:S02]  /*9bb0*/  SYNCS.PHASECHK.TRANS64.TRYWAIT P1, [R0+URZ+0x80], R2 ;  /* 0x00008002000075a7 */ /* 0x0022a400080211ff */
[----:B--2---:R-:W-:Y:S05]  /*9bc0*/  @!P1 NANOSLEEP.SYNCS 0x989680 ;  /* 0x009896800000995d */ /* 0x004fea0003900000 */
[----:B------:R-:W2:Y:S02]  /*9bd0*/  @!P1 SYNCS.PHASECHK.TRANS64 P1, [R0+URZ+0x80], R2 ;  /* 0x00008002000095a7 */ /* 0x000ea400080210ff */
[----:B--2---:R-:W-:Y:S05]  /*9be0*/  @!P1 BRA `(.L_x_59) ;  /* 0xfffffffc00f09947 */ /* 0x004fea000383ffff */
[----:B------:R-:W-:Y:S05]  /*9bf0*/  BRA `(.L_x_144) ;  /* 0xffffff98002c7947 */ /* 0x000fea000383ffff */
.L_x_60:
[----:B------:R-:W-:-:S07]  /*9c00*/  MOV R2, UR31 ;  /* 0x0000001f00027c02 */ /* 0x000fce0008000f00 */
.L_x_145:
[----:B-1----:R1:W2:Y:S02]  /*9c10*/  SYNCS.PHASECHK.TRANS64.TRYWAIT P0, [R2+URZ+0xc0], R0 ;  /* 0x0000c000020075a7 */ /* 0x0022a400080011ff */
[----:B--2---:R-:W-:Y:S05]  /*9c20*/  @!P0 NANOSLEEP.SYNCS 0x989680 ;  /* 0x009896800000895d */ /* 0x004fea0003900000 */
[----:B------:R-:W2:Y:S02]  /*9c30*/  @!P0 SYNCS.PHASECHK.TRANS64 P0, [R2+URZ+0xc0], R0 ;  /* 0x0000c000020085a7 */ /* 0x000ea400080010ff */
[----:B--2---:R-:W-:Y:S05]  /*9c40*/  @!P0 BRA `(.L_x_145) ;  /* 0xfffffffc00f08947 */ /* 0x004fea000383ffff */
[----:B------:R-:W-:Y:S05]  /*9c50*/  BRA `(.L_x_146) ;  /* 0xffffff98007c7947 */ /* 0x000fea000383ffff */
.L_x_63:
[----:B------:R-:W-:Y:S07]  /*9c60*/  MOV R0, UR5 ;  /* 0x0000000500007c02 */ /* 0x000fee0008000f00 */
.L_x_147:
[----:B-1----:R1:W2:Y:S02]  /*9c70*/  SYNCS.PHASECHK.TRANS64.TRYWAIT P0, [R0+URZ], R2 ;  /* 0x00000002000075a7 */ /* 0x0022a400080011ff */
[----:B--2---:R-:W-:Y:S05]  /*9c80*/  @!P0 NANOSLEEP.SYNCS 0x989680 ;  /* 0x009896800000895d */ /* 0x004fea0003900000 */
[----:B------:R-:W2:Y:S02]  /*9c90*/  @!P0 SYNCS.PHASECHK.TRANS64 P0, [R0+URZ], R2 ;  /* 0x00000002000085a7 */ /* 0x000ea400080010ff */
[----:B--2---:R-:W-:Y:S05]  /*9ca0*/  @!P0 BRA `(.L_x_147) ;  /* 0xfffffffc00f08947 */ /* 0x004fea000383ffff */
[----:B------:R-:W-:Y:S05]  /*9cb0*/  BRA `(.L_x_62) ;  /* 0xffffff9800987947 */ /* 0x000fea000383ffff */
.L_x_66:
[----:B------:R-:W-:-:S07]  /*9cc0*/  MOV R0, UR4 ;  /* 0x0000000400007c02 */ /* 0x000fce0008000f00 */
.L_x_148:
[----:B--2---:R2:W4:Y:S02]  /*9cd0*/  SYNCS.PHASECHK.TRANS64.TRYWAIT P0, [R0+URZ], R2 ;  /* 0x00000002000075a7 */ /* 0x00452400080011ff */
[----:B----4-:R-:W-:Y:S05]  /*9ce0*/  @!P0 NANOSLEEP.SYNCS 0x989680 ;  /* 0x009896800000895d */ /* 0x010fea0003900000 */
[----:B------:R-:W4:Y:S02]  /*9cf0*/  @!P0 SYNCS.PHASECHK.TRANS64 P0, [R0+URZ], R2 ;  /* 0x00000002000085a7 */ /* 0x000f2400080010ff */
[----:B----4-:R-:W-:Y:S05]  /*9d00*/  @!P0 BRA `(.L_x_148) ;  /* 0xfffffffc00f08947 */ /* 0x010fea000383ffff */
[----:B------:R-:W-:Y:S05]  /*9d10*/  BRA `(.L_x_149) ;  /* 0xffffff9c00747947 */ /* 0x000fea000383ffff */
.L_x_67:
[----:B------:R-:W-:-:S07]  /*9d20*/  MOV R0, UR5 ;  /* 0x0000000500007c02 */ /* 0x000fce0008000f00 */
.L_x_150:
[----:B-1----:R1:W2:Y:S02]  /*9d30*/  SYNCS.PHASECHK.TRANS64.TRYWAIT P0, [R0+URZ], R3 ;  /* 0x00000003000075a7 */ /* 0x0022a400080011ff */
[----:B--2---:R-:W-:Y:S05]  /*9d40*/  @!P0 NANOSLEEP.SYNCS 0x989680 ;  /* 0x009896800000895d */ /* 0x004fea0003900000 */
[----:B------:R-:W2:Y:S02]  /*9d50*/  @!P0 SYNCS.PHASECHK.TRANS64 P0, [R0+URZ], R3 ;  /* 0x00000003000085a7 */ /* 0x000ea400080010ff */
[----:B--2---:R-:W-:Y:S05]  /*9d60*/  @!P0 BRA `(.L_x_150) ;  /* 0xfffffffc00f08947 */ /* 0x004fea000383ffff */
[----:B------:R-:W-:Y:S05]  /*9d70*/  BRA `(.L_x_151) ;  /* 0xffffff9c00807947 */ /* 0x000fea000383ffff */
.L_x_68:
[----:B------:R-:W-:-:S07]  /*9d80*/  MOV R0, UR5 ;  /* 0x0000000500007c02 */ /* 0x000fce0008000f00 */
.L_x_152:
[----:B-1----:R1:W2:Y:S02]  /*9d90*/  SYNCS.PHASECHK.TRANS64.TRYWAIT P0, [R0+URZ], R3 ;  /* 0x00000003000075a7 */ /* 0x0022a400080011ff */
[----:B--2---:R-:W-:Y:S05]  /*9da0*/  @!P0 NANOSLEEP.SYNCS 0x989680 ;  /* 0x009896800000895d */ /* 0x004fea0003900000 */
[----:B------:R-:W2:Y:S02]  /*9db0*/  @!P0 SYNCS.PHASECHK.TRANS64 P0, [R0+URZ], R3 ;  /* 0x00000003000085a7 */ /* 0x000ea400080010ff */
[----:B--2---:R-:W-:Y:S05]  /*9dc0*/  @!P0 BRA `(.L_x_152) ;  /* 0xfffffffc00f08947 */ /* 0x004fea000383ffff */
[----:B------:R-:W-:Y:S05]  /*9dd0*/  BRA `(.L_x_153) ;  /* 0xffffff9c008c7947 */ /* 0x000fea000383ffff */
.L_x_69:
[----:B-1----:R-:W-:-:S07]  /*9de0*/  MOV R0, UR4 ;  /* 0x0000000400007c02 */ /* 0x002fce0008000f00 */
.L_x_154:
[----:B-1----:R1:W2:Y:S02]  /*9df0*/  SYNCS.PHASECHK.TRANS64.TRYWAIT P0, [R0+URZ], R2 ;  /* 0x00000002000075a7 */ /* 0x0022a400080011ff */
[----:B--2---:R-:W-:Y:S05]  /*9e00*/  @!P0 NANOSLEEP.SYNCS 0x989680 ;  /* 0x009896800000895d */ /* 0x004fea0003900000 */
[----:B------:R-:W2:Y:S02]  /*9e10*/  @!P0 SYNCS.PHASECHK.TRANS64 P0, [R0+URZ], R2 ;  /* 0x00000002000085a7 */ /* 0x000ea400080010ff */
[----:B--2---:R-:W-:Y:S05]  /*9e20*/  @!P0 BRA `(.L_x_154) ;  /* 0xfffffffc00f08947 */ /* 0x004fea000383ffff */
[----:B------:R-:W-:Y:S05]  /*9e30*/  BRA `(.L_x_155) ;  /* 0xffffff9c00987947 */ /* 0x000fea000383ffff */
.L_x_74:
[----:B---3--:R3:W4:Y:S02]  /*9e40*/  SYNCS.PHASECHK.TRANS64.TRYWAIT P0, [R12+URZ+0x80], R0 ;  /* 0x000080000c0075a7 */ /* 0x00872400080011ff */
[----:B----4-:R-:W-:Y:S05]  /*9e50*/  @!P0 NANOSLEEP.SYNCS 0x989680 ;  /* 0x009896800000895d */ /* 0x010fea0003900000 */
[----:B------:R-:W4:Y:S02]  /*9e60*/  @!P0 SYNCS.PHASECHK.TRANS64 P0, [R12+URZ+0x80], R0 ;  /* 0x000080000c0085a7 */ /* 0x000f2400080010ff */
[----:B----4-:R-:W-:Y:S05]  /*9e70*/  @!P0 BRA `(.L_x_74) ;  /* 0xfffffffc00f08947 */ /* 0x010fea000383ffff */
[----:B------:R-:W-:Y:S05]  /*9e80*/  BRA `(.L_x_156) ;  /* 0xffffffa000b87947 */ /* 0x000fea000383ffff */
.L_x_77:
[----:B-1----:R-:W-:Y:S07]  /*9e90*/  MOV R0, UR21 ;  /* 0x0000001500007c02 */ /* 0x002fee0008000f00 */
.L_x_157:
[----:B-1----:R1:W3:Y:S02]  /*9ea0*/  SYNCS.PHASECHK.TRANS64.TRYWAIT P2, [R0+URZ+0x78], R6 ;  /* 0x00007806000075a7 */ /* 0x0022e400080411ff */
[----:B---3--:R-:W-:Y:S05]  /*9eb0*/  @!P2 NANOSLEEP.SYNCS 0x989680 ;  /* 0x009896800000a95d */ /* 0x008fea0003900000 */
[----:B------:R-:W3:Y:S02]  /*9ec0*/  @!P2 SYNCS.PHASECHK.TRANS64 P2, [R0+URZ+0x78], R6 ;  /* 0x000078060000a5a7 */ /* 0x000ee400080410ff */
[----:B---3--:R-:W-:Y:S05]  /*9ed0*/  @!P2 BRA `(.L_x_157) ;  /* 0xfffffffc00f0a947 */ /* 0x008fea000383ffff */
[----:B------:R-:W-:Y:S05]  /*9ee0*/  BRA `(.L_x_76) ;  /* 0xffffffa800207947 */ /* 0x000fea000383ffff */
.L_x_80:
[----:B------:R-:W-:Y:S07]  /*9ef0*/  MOV R0, UR21 ;  /* 0x0000001500007c02 */ /* 0x000fee0008000f00 */
.L_x_158:
[----:B-1----:R1:W3:Y:S02]  /*9f00*/  SYNCS.PHASECHK.TRANS64.TRYWAIT P0, [R0+URZ+0x50], R9 ;  /* 0x00005009000075a7 */ /* 0x0022e400080011ff */
[----:B---3--:R-:W-:Y:S05]  /*9f10*/  @!P0 NANOSLEEP.SYNCS 0x989680 ;  /* 0x009896800000895d */ /* 0x008fea0003900000 */
[----:B------:R-:W3:Y:S02]  /*9f20*/  @!P0 SYNCS.PHASECHK.TRANS64 P0, [R0+URZ+0x50], R9 ;  /* 0x00005009000085a7 */ /* 0x000ee400080010ff */
[----:B---3--:R-:W-:Y:S05]  /*9f30*/  @!P0 BRA `(.L_x_158) ;  /* 0xfffffffc00f08947 */ /* 0x008fea000383ffff */
[----:B------:R-:W-:Y:S05]  /*9f40*/  BRA `(.L_x_159) ;  /* 0xffffffa8007c7947 */ /* 0x000fea000383ffff */
.L_x_81:
[----:B------:R-:W-:Y:S07]  /*9f50*/  MOV R0, UR21 ;  /* 0x0000001500007c02 */ /* 0x000fee0008000f00 */
.L_x_160:
[----:B-1----:R1:W3:Y:S02]  /*9f60*/  SYNCS.PHASECHK.TRANS64.TRYWAIT P0, [R0+URZ+0x58], R9 ;  /* 0x00005809000075a7 */ /* 0x0022e400080011ff */
[----:B---3--:R-:W-:Y:S05]  /*9f70*/  @!P0 NANOSLEEP.SYNCS 0x989680 ;  /* 0x009896800000895d */ /* 0x008fea0003900000 */
[----:B------:R-:W3:Y:S02]  /*9f80*/  @!P0 SYNCS.PHASECHK.TRANS64 P0, [R0+URZ+0x58], R9 ;  /* 0x00005809000085a7 */ /* 0x000ee400080010ff */
[----:B---3--:R-:W-:Y:S05]  /*9f90*/  @!P0 BRA `(.L_x_160) ;  /* 0xfffffffc00f08947 */ /* 0x008fea000383ffff */
[----:B------:R-:W-:Y:S05]  /*9fa0*/  BRA `(.L_x_161) ;  /* 0xffffffa800b87947 */ /* 0x000fea000383ffff */
.L_x_82:
[----:B------:R-:W-:Y:S07]  /*9fb0*/  MOV R0, UR21 ;  /* 0x0000001500007c02 */ /* 0x000fee0008000f00 */
.L_x_162:
[----:B-1----:R1:W3:Y:S02]  /*9fc0*/  SYNCS.PHASECHK.TRANS64.TRYWAIT P0, [R0+URZ+0x60], R9 ;  /* 0x00006009000075a7 */ /* 0x0022e400080011ff */
[----:B---3--:R-:W-:Y:S05]  /*9fd0*/  @!P0 NANOSLEEP.SYNCS 0x989680 ;  /* 0x009896800000895d */ /* 0x008fea0003900000 */
[----:B------:R-:W3:Y:S02]  /*9fe0*/  @!P0 SYNCS.PHASECHK.TRANS64 P0, [R0+URZ+0x60], R9 ;  /* 0x00006009000085a7 */ /* 0x000ee400080010ff */
[----:B---3--:R-:W-:Y:S05]  /*9ff0*/  @!P0 BRA `(.L_x_162) ;  /* 0xfffffffc00f08947 */ /* 0x008fea000383ffff */
[----:B------:R-:W-:Y:S05]  /*a000*/  BRA `(.L_x_163) ;  /* 0xffffffac00007947 */ /* 0x000fea000383ffff */
.L_x_83:
[----:B------:R-:W-:Y:S07]  /*a010*/  MOV R0, UR21 ;  /* 0x0000001500007c02 */ /* 0x000fee0008000f00 */
.L_x_164:
[----:B-1----:R1:W3:Y:S02]  /*a020*/  SYNCS.PHASECHK.TRANS64.TRYWAIT P0, [R0+URZ+0x68], R9 ;  /* 0x00006809000075a7 */ /* 0x0022e400080011ff */
[----:B---3--:R-:W-:Y:S05]  /*a030*/  @!P0 NANOSLEEP.SYNCS 0x989680 ;  /* 0x009896800000895d */ /* 0x008fea0003900000 */
[----:B------:R-:W3:Y:S02]  /*a040*/  @!P0 SYNCS.PHASECHK.TRANS64 P0, [R0+URZ+0x68], R9 ;  /* 0x00006809000085a7 */ /* 0x000ee400080010ff */
[----:B---3--:R-:W-:Y:S05]  /*a050*/  @!P0 BRA `(.L_x_164) ;  /* 0xfffffffc00f08947 */ /* 0x008fea000383ffff */
[----:B------:R-:W-:Y:S05]  /*a060*/  BRA `(.L_x_165) ;  /* 0xffffffac00447947 */ /* 0x000fea000383ffff */
.L_x_85:
[----:B------:R-:W-:-:S07]  /*a070*/  MOV R0, UR21 ;  /* 0x0000001500007c02 */ /* 0x000fce0008000f00 */
.L_x_166:
[----:B-1----:R1:W4:Y:S02]  /*a080*/  SYNCS.PHASECHK.TRANS64.TRYWAIT P0, [R0+URZ+0x50], R2 ;  /* 0x00005002000075a7 */ /* 0x00232400080011ff */
[----:B----4-:R-:W-:Y:S05]  /*a090*/  @!P0 NANOSLEEP.SYNCS 0x989680 ;  /* 0x009896800000895d */ /* 0x010fea0003900000 */
[----:B------:R-:W4:Y:S02]  /*a0a0*/  @!P0 SYNCS.PHASECHK.TRANS64 P0, [R0+URZ+0x50], R2 ;  /* 0x00005002000085a7 */ /* 0x000f2400080010ff */
[----:B----4-:R-:W-:Y:S05]  /*a0b0*/  @!P0 BRA `(.L_x_166) ;  /* 0xfffffffc00f08947 */ /* 0x010fea000383ffff */
[----:B------:R-:W-:Y:S05]  /*a0c0*/  BRA `(.L_x_167) ;  /* 0xffffffac00bc7947 */ /* 0x000fea000383ffff */
.L_x_86:
[----:B-1----:R-:W-:-:S07]  /*a0d0*/  MOV R0, UR21 ;  /* 0x0000001500007c02 */ /* 0x002fce0008000f00 */
.L_x_168:
[----:B-1----:R1:W4:Y:S02]  /*a0e0*/  SYNCS.PHASECHK.TRANS64.TRYWAIT P0, [R0+URZ+0x58], R2 ;  /* 0x00005802000075a7 */ /* 0x00232400080011ff */
[----:B----4-:R-:W-:Y:S05]  /*a0f0*/  @!P0 NANOSLEEP.SYNCS 0x989680 ;  /* 0x009896800000895d */ /* 0x010fea0003900000 */
[----:B------:R-:W4:Y:S02]  /*a100*/  @!P0 SYNCS.PHASECHK.TRANS64 P0, [R0+URZ+0x58], R2 ;  /* 0x00005802000085a7 */ /* 0x000f2400080010ff */
[----:B----4-:R-:W-:Y:S05]  /*a110*/  @!P0 BRA `(.L_x_168) ;  /* 0xfffffffc00f08947 */ /* 0x010fea000383ffff */
[----:B------:R-:W-:Y:S05]  /*a120*/  BRA `(.L_x_169) ;  /* 0xffffffac00ac7947 */ /* 0x000fea000383ffff */
.L_x_87:
[----:B-1----:R-:W-:-:S07]  /*a130*/  MOV R0, UR21 ;  /* 0x0000001500007c02 */ /* 0x002fce0008000f00 */
.L_x_170:
[----:B-1----:R1:W4:Y:S02]  /*a140*/  SYNCS.PHASECHK.TRANS64.TRYWAIT P0, [R0+URZ+0x60], R2 ;  /* 0x00006002000075a7 */ /* 0x00232400080011ff */
[----:B----4-:R-:W-:Y:S05]  /*a150*/  @!P0 NANOSLEEP.SYNCS 0x989680 ;  /* 0x009896800000895d */ /* 0x010fea0003900000 */
[----:B------:R-:W4:Y:S02]  /*a160*/  @!P0 SYNCS.PHASECHK.TRANS64 P0, [R0+URZ+0x60], R2 ;  /* 0x00006002000085a7 */ /* 0x000f2400080010ff */
[----:B----4-:R-:W-:Y:S05]  /*a170*/  @!P0 BRA `(.L_x_170) ;  /* 0xfffffffc00f08947 */ /* 0x010fea000383ffff */
[----:B------:R-:W-:Y:S05]  /*a180*/  BRA `(.L_x_171) ;  /* 0xffffffac009c7947 */ /* 0x000fea000383ffff */
.L_x_89:
[----:B-1----:R1:W2:Y:S02]  /*a190*/  SYNCS.PHASECHK.TRANS64.TRYWAIT P0, [R3+URZ+0x80], R0 ;  /* 0x00008000030075a7 */ /* 0x0022a400080011ff */
[----:B--2---:R-:W-:Y:S05]  /*a1a0*/  @!P0 NANOSLEEP.SYNCS 0x989680 ;  /* 0x009896800000895d */ /* 0x004fea0003900000 */
[----:B------:R-:W2:Y:S02]  /*a1b0*/  @!P0 SYNCS.PHASECHK.TRANS64 P0, [R3+URZ+0x80], R0 ;  /* 0x00008000030085a7 */ /* 0x000ea400080010ff */
[----:B--2---:R-:W-:Y:S05]  /*a1c0*/  @!P0 BRA `(.L_x_89) ;  /* 0xfffffffc00f08947 */ /* 0x004fea000383ffff */
[----:B------:R-:W-:Y:S05]  /*a1d0*/  BRA `(.L_x_172) ;  /* 0xffffffb000687947 */ /* 0x000fea000383ffff */
.L_x_100:
[----:B-1----:R1:W2:Y:S02]  /*a1e0*/  SYNCS.PHASECHK.TRANS64.TRYWAIT P1, [R2+URZ+0x30], R0 ;  /* 0x00003000020075a7 */ /* 0x0022a400080211ff */
[----:B--2---:R-:W-:Y:S05]  /*a1f0*/  @!P1 NANOSLEEP.SYNCS 0x989680 ;  /* 0x009896800000995d */ /* 0x004fea0003900000 */
[----:B------:R-:W2:Y:S02]  /*a200*/  @!P1 SYNCS.PHASECHK.TRANS64 P1, [R2+URZ+0x30], R0 ;  /* 0x00003000020095a7 */ /* 0x000ea400080210ff */
[----:B--2---:R-:W-:Y:S05]  /*a210*/  @!P1 BRA `(.L_x_100) ;  /* 0xfffffffc00f09947 */ /* 0x004fea000383ffff */
[----:B------:R-:W-:Y:S05]  /*a220*/  BRA `(.L_x_99) ;  /* 0xffffffbc00dc7947 */ /* 0x000fea000383ffff */
.L_x_102:
[----:B-1----:R1:W2:Y:S02]  /*a230*/  SYNCS.PHASECHK.TRANS64.TRYWAIT P0, [R52+URZ+0xa0], R3 ;  /* 0x0000a003340075a7 */ /* 0x0022a400080011ff */
[----:B--2---:R-:W-:Y:S05]  /*a240*/  @!P0 NANOSLEEP.SYNCS 0x989680 ;  /* 0x009896800000895d */ /* 0x004fea0003900000 */
[----:B------:R-:W2:Y:S02]  /*a250*/  @!P0 SYNCS.PHASECHK.TRANS64 P0, [R52+URZ+0xa0], R3 ;  /* 0x0000a003340085a7 */ /* 0x000ea400080010ff */
[----:B--2---:R-:W-:Y:S05]  /*a260*/  @!P0 BRA `(.L_x_102) ;  /* 0xfffffffc00f08947 */ /* 0x004fea000383ffff */
[----:B------:R-:W-:Y:S05]  /*a270*/  BRA `(.L_x_101) ;  /* 0xffffffc000307947 */ /* 0x000fea000383ffff */
.L_x_110:
[----:B--2---:R2:W3:Y:S02]  /*a280*/  SYNCS.PHASECHK.TRANS64.TRYWAIT P0, [R0+URZ+0x30], R2 ;  /* 0x00003002000075a7 */ /* 0x0044e400080011ff */
[----:B---3--:R-:W-:Y:S05]  /*a290*/  @!P0 NANOSLEEP.SYNCS 0x989680 ;  /* 0x009896800000895d */ /* 0x008fea0003900000 */
[----:B------:R-:W3:Y:S02]  /*a2a0*/  @!P0 SYNCS.PHASECHK.TRANS64 P0, [R0+URZ+0x30], R2 ;  /* 0x00003002000085a7 */ /* 0x000ee400080010ff */
[----:B---3--:R-:W-:Y:S05]  /*a2b0*/  @!P0 BRA `(.L_x_110) ;  /* 0xfffffffc00f08947 */ /* 0x008fea000383ffff */
[----:B------:R-:W-:Y:S05]  /*a2c0*/  BRA `(.L_x_109) ;  /* 0xffffffcc00247947 */ /* 0x000fea000383ffff */
.L_x_118:
[----:B--2---:R2:W3:Y:S02]  /*a2d0*/  SYNCS.PHASECHK.TRANS64.TRYWAIT P0, [R0+URZ+0x30], R4 ;  /* 0x00003004000075a7 */ /* 0x0044e400080011ff */
[----:B---3--:R-:W-:Y:S05]  /*a2e0*/  @!P0 NANOSLEEP.SYNCS 0x989680 ;  /* 0x009896800000895d */ /* 0x008fea0003900000 */
[----:B------:R-:W3:Y:S02]  /*a2f0*/  @!P0 SYNCS.PHASECHK.TRANS64 P0, [R0+URZ+0x30], R4 ;  /* 0x00003004000085a7 */ /* 0x000ee400080010ff */
[----:B---3--:R-:W-:Y:S05]  /*a300*/  @!P0 BRA `(.L_x_118) ;  /* 0xfffffffc00f08947 */ /* 0x008fea000383ffff */
[----:B------:R-:W-:Y:S05]  /*a310*/  BRA `(.L_x_117) ;  /* 0xffffffd800607947 */ /* 0x000fea000383ffff */
.L_x_126:
[----:B--2---:R2:W3:Y:S02]  /*a320*/  SYNCS.PHASECHK.TRANS64.TRYWAIT P0, [R0+URZ+0x30], R2 ;  /* 0x00003002000075a7 */ /* 0x0044e400080011ff */
[----:B---3--:R-:W-:Y:S05]  /*a330*/  @!P0 NANOSLEEP.SYNCS 0x989680 ;  /* 0x009896800000895d */ /* 0x008fea0003900000 */
[----:B------:R-:W3:Y:S02]  /*a340*/  @!P0 SYNCS.PHASECHK.TRANS64 P0, [R0+URZ+0x30], R2 ;  /* 0x00003002000085a7 */ /* 0x000ee400080010ff */
[----:B---3--:R-:W-:Y:S05]  /*a350*/  @!P0 BRA `(.L_x_126) ;  /* 0xfffffffc00f08947 */ /* 0x008fea000383ffff */
[----:B------:R-:W-:Y:S05]  /*a360*/  BRA `(.L_x_125) ;  /* 0xffffffe400ac7947 */ /* 0x000fea000383ffff */
        .weak           $__internal_0_$__cuda_sm10x_tcgen05_guardrail_trap_col_being_dealloced_not_returned_by_alloc
        .type           $__internal_0_$__cuda_sm10x_tcgen05_guardrail_trap_col_being_dealloced_not_returned_by_alloc,@function
        .size           $__internal_0_$__cuda_sm10x_tcgen05_guardrail_trap_col_being_dealloced_not_returned_by_alloc,($__internal_1_$__cuda_sm10x_tcgen05_guardrail_trap_phase_invalid_during_alloc - $__internal_0_$__cuda_sm10x_tcgen05_guardrail_trap_col_being_dealloced_not_returned_by_alloc)
$__internal_0_$__cuda_sm10x_tcgen05_guardrail_trap_col_being_dealloced_not_returned_by_alloc:
[----:B------:R-:W-:Y:S05]  /*a370*/  BPT.TRAP 0x1 ;  /* 0x000000040000795c */ /* 0x000fea0000300000 */
[----:B------:R-:W-:-:S04]  /*a380*/  HFMA2 R3, -RZ, RZ, 0, 0 ;  /* 0x00000000ff037431 */ /* 0x000fc800000001ff */
[----:B------:R-:W-:Y:S05]  /*a390*/  RET.REL.NODEC R2 `(_ZN7cutlass13device_kernelINS_4gemm6kernel13GemmUniversalIN4cute5tupleIJiiiiEEENS1_10collective13CollectiveMmaINS1_35MainloopSm100TmaUmmaWarpSpecializedILi3ELi2ELi4ENS5_IJNS4_1CILi2EEESB_NSA_ILi1EEEEEEEENS5_IJNSA_ILi64EEENSA_ILi256EEENSA_ILi128EEEEEEaNS5_IJlSC_lEEEaSJ_NS4_8TiledMMAINS4_8MMA_AtomIJNS4_15SM100_MMA_S8_SSIaaiLi64ELi256ELNS4_4UMMA5MajorE0ELSO_0ELNSN_8SaturateE0EEEEEENS4_6LayoutINS5_IJSC_SC_SC_EEENS5_IJNSA_ILi0EEESU_SU_EEEEENS5_IJNS4_10UnderscoreESX_SX_EEEEENS4_23SM90_TMA_LOAD_MULTICASTENS4_14ComposedLayoutINS4_7SwizzleILi3ELi4ELi3EEENS4_18smem_ptr_flag_bitsILi8EEENSS_INS5_IJNSA_ILi8EEESH_EEENS5_IJSH_SC_EEEEEEEvNS4_8identityES10_S1A_vS1B_EENS_8epilogue10collective18CollectiveEpilogueINS1D_23Sm100TmaWarpSpecializedILi4ELi2ELi32ELb0ELb0EEEJSI_NS5_IJNSS_ISF_SC_EES1I_EEEaSJ_aSJ_NS1D_6fusion15FusionCallbacksIS1H_NS1K_17LinearCombinationIaiaiLNS_15FloatRoundStyleE2EEESI_S1J_JEEENS4_5SM1004TMEM4LOAD26SM100_TMEM_LOAD_16dp32b32xENS4_13SM90_TMA_LOADENS11_INS12_ILi2ELi4ELi3EEES15_NSS_INS5_IJS16_SF_EEENS5_IJSF_SC_EEEEEEENS4_39AutoVectorizingCopyWithAssumedAlignmentILi128EEENS4_14SM90_TMA_STOREES1Z_S21_S21_EEEvvEEEEvNT_6ParamsE) ;  /* 0xffffff5c02187950 */ /* 0x000fea0003c3ffff */
        .weak           $__internal_1_$__cuda_sm10x_tcgen05_guardrail_trap_phase_invalid_during_alloc
        .type           $__internal_1_$__cuda_sm10x_tcgen05_guardrail_trap_phase_invalid_during_alloc,@function
        .size           $__internal_1_$__cuda_sm10x_tcgen05_guardrail_trap_phase_invalid_during_alloc,($__internal_2_$__cuda_sm10x_tcgen05_guardrail_trap_unallocated_columns_being_dealloced - $__internal_1_$__cuda_sm10x_tcgen05_guardrail_trap_phase_invalid_during_alloc)
$__internal_1_$__cuda_sm10x_tcgen05_guardrail_trap_phase_invalid_during_alloc:
[----:B------:R-:W-:Y:S05]  /*a3a0*/  BPT.TRAP 0x1 ;  /* 0x000000040000795c */ /* 0x000fea0000300000 */
[----:B------:R-:W-:-:S04]  /*a3b0*/  MOV R5, 0x0 ;  /* 0x0000000000057802 */ /* 0x000fc80000000f00 */
[----:B------:R-:W-:Y:S05]  /*a3c0*/  RET.REL.NODEC R4 `(_ZN7cutlass13device_kernelINS_4gemm6kernel13GemmUniversalIN4cute5tupleIJiiiiEEENS1_10collective13CollectiveMmaINS1_35MainloopSm100TmaUmmaWarpSpecializedILi3ELi2ELi4ENS5_IJNS4_1CILi2EEESB_NSA_ILi1EEEEEEEENS5_IJNSA_ILi64EEENSA_ILi256EEENSA_ILi128EEEEEEaNS5_IJlSC_lEEEaSJ_NS4_8TiledMMAINS4_8MMA_AtomIJNS4_15SM100_MMA_S8_SSIaaiLi64ELi256ELNS4_4UMMA5MajorE0ELSO_0ELNSN_8SaturateE0EEEEEENS4_6LayoutINS5_IJSC_SC_SC_EEENS5_IJNSA_ILi0EEESU_SU_EEEEENS5_IJNS4_10UnderscoreESX_SX_EEEEENS4_23SM90_TMA_LOAD_MULTICASTENS4_14ComposedLayoutINS4_7SwizzleILi3ELi4ELi3EEENS4_18smem_ptr_flag_bitsILi8EEENSS_INS5_IJNSA_ILi8EEESH_EEENS5_IJSH_SC_EEEEEEEvNS4_8identityES10_S1A_vS1B_EENS_8epilogue10collective18CollectiveEpilogueINS1D_23Sm100TmaWarpSpecializedILi4ELi2ELi32ELb0ELb0EEEJSI_NS5_IJNSS_ISF_SC_EES1I_EEEaSJ_aSJ_NS1D_6fusion15FusionCallbacksIS1H_NS1K_17LinearCombinationIaiaiLNS_15FloatRoundStyleE2EEESI_S1J_JEEENS4_5SM1004TMEM4LOAD26SM100_TMEM_LOAD_16dp32b32xENS4_13SM90_TMA_LOADENS11_INS12_ILi2ELi4ELi3EEES15_NSS_INS5_IJS16_SF_EEENS5_IJSF_SC_EEEEEEENS4_39AutoVectorizingCopyWithAssumedAlignmentILi128EEENS4_14SM90_TMA_STOREES1Z_S21_S21_EEEvvEEEEvNT_6ParamsE) ;  /* 0xffffff5c040c7950 */ /* 0x000fea0003c3ffff */
        .weak           $__internal_2_$__cuda_sm10x_tcgen05_guardrail_trap_unallocated_columns_being_dealloced
        .type           $__internal_2_$__cuda_sm10x_tcgen05_guardrail_trap_unallocated_columns_being_dealloced,@function
        .size           $__internal_2_$__cuda_sm10x_tcgen05_guardrail_trap_unallocated_columns_being_dealloced,(.L_x_174 - $__internal_2_$__cuda_sm10x_tcgen05_guardrail_trap_unallocated_columns_being_dealloced)
$__internal_2_$__cuda_sm10x_tcgen05_guardrail_trap_unallocated_columns_being_dealloced:
[----:B------:R-:W-:Y:S05]  /*a3d0*/  BPT.TRAP 0x1 ;  /* 0x000000040000795c */ /* 0x000fea0000300000 */
[----:B------:R-:W-:-:S04]  /*a3e0*/  HFMA2 R3, -RZ, RZ, 0, 0 ;  /* 0x00000000ff037431 */ /* 0x000fc800000001ff */
[----:B------:R-:W-:Y:S05]  /*a3f0*/  RET.REL.NODEC R2 `(_ZN7cutlass13device_kernelINS_4gemm6kernel13GemmUniversalIN4cute5tupleIJiiiiEEENS1_10collective13CollectiveMmaINS1_35MainloopSm100TmaUmmaWarpSpecializedILi3ELi2ELi4ENS5_IJNS4_1CILi2EEESB_NSA_ILi1EEEEEEEENS5_IJNSA_ILi64EEENSA_ILi256EEENSA_ILi128EEEEEEaNS5_IJlSC_lEEEaSJ_NS4_8TiledMMAINS4_8MMA_AtomIJNS4_15SM100_MMA_S8_SSIaaiLi64ELi256ELNS4_4UMMA5MajorE0ELSO_0ELNSN_8SaturateE0EEEEEENS4_6LayoutINS5_IJSC_SC_SC_EEENS5_IJNSA_ILi0EEESU_SU_EEEEENS5_IJNS4_10UnderscoreESX_SX_EEEEENS4_23SM90_TMA_LOAD_MULTICASTENS4_14ComposedLayoutINS4_7SwizzleILi3ELi4ELi3EEENS4_18smem_ptr_flag_bitsILi8EEENSS_INS5_IJNSA_ILi8EEESH_EEENS5_IJSH_SC_EEEEEEEvNS4_8identityES10_S1A_vS1B_EENS_8epilogue10collective18CollectiveEpilogueINS1D_23Sm100TmaWarpSpecializedILi4ELi2ELi32ELb0ELb0EEEJSI_NS5_IJNSS_ISF_SC_EES1I_EEEaSJ_aSJ_NS1D_6fusion15FusionCallbacksIS1H_NS1K_17LinearCombinationIaiaiLNS_15FloatRoundStyleE2EEESI_S1J_JEEENS4_5SM1004TMEM4LOAD26SM100_TMEM_LOAD_16dp32b32xENS4_13SM90_TMA_LOADENS11_INS12_ILi2ELi4ELi3EEES15_NSS_INS5_IJS16_SF_EEENS5_IJSF_SC_EEEEEEENS4_39AutoVectorizingCopyWithAssumedAlignmentILi128EEENS4_14SM90_TMA_STOREES1Z_S21_S21_EEEvvEEEEvNT_6ParamsE) ;  /* 0xffffff5c02007950 */ /* 0x000fea0003c3ffff */
.L_x_173:
[----:B------:R-:W-:-:S00]  /*a400*/  BRA `(.L_x_173) ;  /* 0xfffffffc00fc7947 */ /* 0x000fc0000383ffff */
[----:B------:R-:W-:-:S00]  /*a410*/  NOP ;  /* 0x0000000000007918 */ /* 0x000fc00000000000 */
        /* <DEDUP_REMOVED lines=14> */
.L_x_174:


//--------------------- .nv.global.init           --------------------------
	.section	.nv.global.init,"aw",@progbits
.nv.global.init:
	.type		$str$27,@object
	.size		$str$27,($str$28 - $str$27)
$str$27:
        /*0000*/ 	.byte	0x28, 0x61, 0x64, 0x64, 0x72, 0x65, 0x73, 0x73, 0x20, 0x26, 0x20, 0x6d, 0x61, 0x73, 0x6b, 0x29
        /*0010*/ 	.byte	0x20, 0x3d, 0x3d, 0x20, 0x30, 0x00
	.type		$str$28,@object
	.size		$str$28,($str$26 - $str$28)
$str$28:
        /*0016*/ 	.byte	0x2f, 0x74, 0x6d, 0x70, 0x2f, 0x63, 0x75, 0x74, 0x6c, 0x61, 0x73, 0x73, 0x5f, 0x73, 0x77, 0x65
        /*0026*/ 	.byte	0x65, 0x70, 0x5f, 0x73, 0x72, 0x63, 0x2f, 0x69, 0x6e, 0x63, 0x6c, 0x75, 0x64, 0x65, 0x2f, 0x63
        /*0036*/ 	.byte	0x75, 0x74, 0x65, 0x2f, 0x70, 0x6f, 0x69, 0x6e, 0x74, 0x65, 0x72, 0x5f, 0x66, 0x6c, 0x61, 0x67
        /*0046*/ 	.byte	0x67, 0x65, 0x64, 0x2e, 0x68, 0x70, 0x70, 0x00
	.type		$str$26,@object
	.size		$str$26,($str$25 - $str$26)
$str$26:
        /*004e*/ 	.byte	0x2f, 0x74, 0x6d, 0x70, 0x2f, 0x63, 0x75, 0x74, 0x6c, 0x61, 0x73, 0x73, 0x5f, 0x73, 0x77, 0x65
        /*005e*/ 	.byte	0x65, 0x70, 0x5f, 0x73, 0x72, 0x63, 0x2f, 0x69, 0x6e, 0x63, 0x6c, 0x75, 0x64, 0x65, 0x2f, 0x63
        /*006e*/ 	.byte	0x75, 0x74, 0x65, 0x2f, 0x61, 0x74, 0x6f, 0x6d, 0x2f, 0x63, 0x6f, 0x70, 0x79, 0x5f, 0x74, 0x72
        /*007e*/ 	.byte	0x61, 0x69, 0x74, 0x73, 0x5f, 0x73, 0x6d, 0x31, 0x30, 0x30, 0x2e, 0x68, 0x70, 0x70, 0x00
	.type		$str$25,@object
	.size		$str$25,(__unnamed_1 - $str$25)
$str$25:
        /*008d*/ 	.byte	0x28, 0x28, 0x75, 0x69, 0x6e, 0x74, 0x33, 0x32, 0x5f, 0x74, 0x28, 0x74, 0x68, 0x72, 0x65, 0x61
        /*009d*/ 	.byte	0x64, 0x49, 0x64, 0x78, 0x2e, 0x78, 0x29, 0x20, 0x2f, 0x20, 0x33, 0x32, 0x29, 0x20, 0x25, 0x20
        /*00ad*/ 	.byte	0x34, 0x29, 0x20, 0x3d, 0x3d, 0x20, 0x28, 0x28, 0x28, 0x74, 0x6d, 0x65, 0x6d, 0x5f, 0x61, 0x64
        /*00bd*/ 	.byte	0x64, 0x72, 0x20, 0x3e, 0x3e, 0x20, 0x31, 0x36, 0x29, 0x20, 0x2f, 0x20, 0x33, 0x32, 0x29, 0x20
        /*00cd*/ 	.byte	0x25, 0x20, 0x34, 0x29, 0x00
	.type		__unnamed_1,@object
	.size		__unnamed_1,(__unnamed_2 - __unnamed_1)
__unnamed_1:
        /*00d2*/ 	.byte	0x61, 0x75, 0x74, 0x6f, 0x20, 0x63, 0x75, 0x74, 0x65, 0x3a, 0x3a, 0x61, 0x73, 0x5f, 0x70, 0x6f
        /* <DEDUP_REMOVED lines=24> */
        /*0262*/ 	.byte	0x00
	.type		__unnamed_2,@object
	.size		__unnamed_2,(__unnamed_3 - __unnamed_2)
__unnamed_2:
        /* <DEDUP_REMOVED lines=26> */
	.type		__unnamed_3,@object
	.size		__unnamed_3,(.L_3 - __unnamed_3)
__unnamed_3:
        /* <DEDUP_REMOVED lines=41> */
.L_3:


//--------------------- .nv.shared._ZN7cutlass13device_kernelINS_4gemm6kernel13GemmUniversalIN4cute5tupleIJiiiiEEENS1_10collective13CollectiveMmaINS1_35MainloopSm100TmaUmmaWarpSpecializedILi3ELi2ELi4ENS5_IJNS4_1CILi2EEESB_NSA_ILi1EEEEEEEENS5_IJNSA_ILi64EEENSA_ILi256EEENSA_ILi128EEEEEEaNS5_IJlSC_lEEEaSJ_NS4_8TiledMMAINS4_8MMA_AtomIJNS4_15SM100_MMA_S8_SSIaaiLi64ELi256ELNS4_4UMMA5MajorE0ELSO_0ELNSN_8SaturateE0EEEEEENS4_6LayoutINS5_IJSC_SC_SC_EEENS5_IJNSA_ILi0EEESU_SU_EEEEENS5_IJNS4_10UnderscoreESX_SX_EEEEENS4_23SM90_TMA_LOAD_MULTICASTENS4_14ComposedLayoutINS4_7SwizzleILi3ELi4ELi3EEENS4_18smem_ptr_flag_bitsILi8EEENSS_INS5_IJNSA_ILi8EEESH_EEENS5_IJSH_SC_EEEEEEEvNS4_8identityES10_S1A_vS1B_EENS_8epilogue10collective18CollectiveEpilogueINS1D_23Sm100TmaWarpSpecializedILi4ELi2ELi32ELb0ELb0EEEJSI_NS5_IJNSS_ISF_SC_EES1I_EEEaSJ_aSJ_NS1D_6fusion15FusionCallbacksIS1H_NS1K_17LinearCombinationIaiaiLNS_15FloatRoundStyleE2EEESI_S1J_JEEENS4_5SM1004TMEM4LOAD26SM100_TMEM_LOAD_16dp32b32xENS4_13SM90_TMA_LOADENS11_INS12_ILi2ELi4ELi3EEES15_NSS_INS5_IJS16_SF_EEENS5_IJSF_SC_EEEEEEENS4_39AutoVectorizingCopyWithAssumedAlignmentILi128EEENS4_14SM90_TMA_STOREES1Z_S21_S21_EEEvvEEEEvNT_6ParamsE --------------------------
	.section	.nv.shared._ZN7cutlass13device_kernelINS_4gemm6kernel13GemmUniversalIN4cute5tupleIJiiiiEEENS1_10collective13CollectiveMmaINS1_35MainloopSm100TmaUmmaWarpSpecializedILi3ELi2ELi4ENS5_IJNS4_1CILi2EEESB_NSA_ILi1EEEEEEEENS5_IJNSA_ILi64EEENSA_ILi256EEENSA_ILi128EEEEEEaNS5_IJlSC_lEEEaSJ_NS4_8TiledMMAINS4_8MMA_AtomIJNS4_15SM100_MMA_S8_SSIaaiLi64ELi256ELNS4_4UMMA5MajorE0ELSO_0ELNSN_8SaturateE0EEEEEENS4_6LayoutINS5_IJSC_SC_SC_EEENS5_IJNSA_ILi0EEESU_SU_EEEEENS5_IJNS4_10UnderscoreESX_SX_EEEEENS4_23SM90_TMA_LOAD_MULTICASTENS4_14ComposedLayoutINS4_7SwizzleILi3ELi4ELi3EEENS4_18smem_ptr_flag_bitsILi8EEENSS_INS5_IJNSA_ILi8EEESH_EEENS5_IJSH_SC_EEEEEEEvNS4_8identityES10_S1A_vS1B_EENS_8epilogue10collective18CollectiveEpilogueINS1D_23Sm100TmaWarpSpecializedILi4ELi2ELi32ELb0ELb0EEEJSI_NS5_IJNSS_ISF_SC_EES1I_EEEaSJ_aSJ_NS1D_6fusion15FusionCallbacksIS1H_NS1K_17LinearCombinationIaiaiLNS_15FloatRoundStyleE2EEESI_S1J_JEEENS4_5SM1004TMEM4LOAD26SM100_TMEM_LOAD_16dp32b32xENS4_13SM90_TMA_LOADENS11_INS12_ILi2ELi4ELi3EEES15_NSS_INS5_IJS16_SF_EEENS5_IJSF_SC_EEEEEEENS4_39AutoVectorizingCopyWithAssumedAlignmentILi128EEENS4_14SM90_TMA_STOREES1Z_S21_S21_EEEvvEEEEvNT_6ParamsE,"aw",@nobits
	.sectionflags	@""
	.align	16
	.zero		1024


//--------------------- .nv.shared.reserved.0     --------------------------
	.section	.nv.shared.reserved.0,"aw",@nobits
	.weak		__nv_reservedSMEM_offset_0_alias
	.size		__nv_reservedSMEM_offset_0_alias, 0, 64
	.other		__nv_reservedSMEM_offset_0_alias,@"STO_CUDA_RESERVED_SHARED STV_DEFAULT"
__nv_reservedSMEM_offset_0_alias:
	.zero		0
.nv.shared.reserved.0:
	.zero		64
	.weak		__nv_reservedSMEM_tcgen05_partition
	.type		__nv_reservedSMEM_tcgen05_partition,@object
	.size		__nv_reservedSMEM_tcgen05_partition,(.L_0 - __nv_reservedSMEM_tcgen05_partition)
__nv_reservedSMEM_tcgen05_partition:
	.zero		32
.L_0:


//--------------------- .nv.global                --------------------------
	.section	.nv.global,"aw",@nobits
.nv.global:
	.type		_ZN40_INTERNAL_068fac26_4_k_cu_89b08850_104934cute1_E,@object
	.size		_ZN40_INTERNAL_068fac26_4_k_cu_89b08850_104934cute1_E,(_ZN40_INTERNAL_068fac26_4_k_cu_89b08850_104934cuda3std3__45__cpo6cbeginE - _ZN40_INTERNAL_068fac26_4_k_cu_89b08850_104934cute1_E)
_ZN40_INTERNAL_068fac26_4_k_cu_89b08850_104934cute1_E:
	.zero		1
	.type		_ZN40_INTERNAL_068fac26_4_k_cu_89b08850_104934cuda3std3__45__cpo6cbeginE,@object
	.size		_ZN40_INTERNAL_068fac26_4_k_cu_89b08850_104934cuda3std3__45__cpo6cbeginE,(_ZN40_INTERNAL_068fac26_4_k_cu_89b08850_104934cuda3std3__48in_placeE - _ZN40_INTERNAL_068fac26_4_k_cu_89b08850_104934cuda3std3__45__cpo6cbeginE)
_ZN40_INTERNAL_068fac26_4_k_cu_89b08850_104934cuda3std3__45__cpo6cbeginE:
	.zero		1
	.type		_ZN40_INTERNAL_068fac26_4_k_cu_89b08850_104934cuda3std3__48in_placeE,@object
	.size		_ZN40_INTERNAL_068fac26_4_k_cu_89b08850_104934cuda3std3__48in_placeE,(_ZN40_INTERNAL_068fac26_4_k_cu_89b08850_104934cuda3std6ranges3__45__cpo9iter_moveE - _ZN40_INTERNAL_068fac26_4_k_cu_89b08850_104934cuda3std3__48in_placeE)
_ZN40_INTERNAL_068fac26_4_k_cu_89b08850_104934cuda3std3__48in_placeE:
	.zero		1
	.type		_ZN40_INTERNAL_068fac26_4_k_cu_89b08850_104934cuda3std6ranges3__45__cpo9iter_moveE,@object
	.size		_ZN40_INTERNAL_068fac26_4_k_cu_89b08850_104934cuda3std6ranges3__45__cpo9iter_moveE,(_ZN40_INTERNAL_068fac26_4_k_cu_89b08850_104934cuda3std3__45__cpo5beginE - _ZN40_INTERNAL_068fac26_4_k_cu_89b08850_104934cuda3std6ranges3__45__cpo9iter_moveE)
_ZN40_INTERNAL_068fac26_4_k_cu_89b08850_104934cuda3std6ranges3__45__cpo9iter_moveE:
	.zero		1
	.type		_ZN40_INTERNAL_068fac26_4_k_cu_89b08850_104934cuda3std3__45__cpo5beginE,@object
	.size		_ZN40_INTERNAL_068fac26_4_k_cu_89b08850_104934cuda3std3__45__cpo5beginE,(_ZN40_INTERNAL_068fac26_4_k_cu_89b08850_104934cuda3std3__442_GLOBAL__N__068fac26_4_k_cu_89b08850_104936ignoreE - _ZN40_INTERNAL_068fac26_4_k_cu_89b08850_104934cuda3std3__45__cpo5beginE)
_ZN40_INTERNAL_068fac26_4_k_cu_89b08850_104934cuda3std3__45__cpo5beginE:
	.zero		1
	.type		_ZN40_INTERNAL_068fac26_4_k_cu_89b08850_104934cuda3std3__442_GLOBAL__N__068fac26_4_k_cu_89b08850_104936ignoreE,@object
	.size		_ZN40_INTERNAL_068fac26_4_k_cu_89b08850_104934cuda3std3__442_GLOBAL__N__068fac26_4_k_cu_89b08850_104936ignoreE,(_ZN40_INTERNAL_068fac26_4_k_cu_89b08850_104934cute7productE - _ZN40_INTERNAL_068fac26_4_k_cu_89b08850_104934cuda3std3__442_GLOBAL__N__068fac26_4_k_cu_89b08850_104936ignoreE)
_ZN40_INTERNAL_068fac26_4_k_cu_89b08850_104934cuda3std3__442_GLOBAL__N__068fac26_4_k_cu_89b08850_104936ignoreE:
	.zero		1
	.type		_ZN40_INTERNAL_068fac26_4_k_cu_89b08850_104934cute7productE,@object
	.size		_ZN40_INTERNAL_068fac26_4_k_cu_89b08850_104934cute7productE,(_ZN40_INTERNAL_068fac26_4_k_cu_89b08850_104934cuda3std3__45__cpo3endE - _ZN40_INTERNAL_068fac26_4_k_cu_89b08850_104934cute7productE)
_ZN40_INTERNAL_068fac26_4_k_cu_89b08850_104934cute7productE:
	.zero		1
	.type		_ZN40_INTERNAL_068fac26_4_k_cu_89b08850_104934cuda3std3__45__cpo3endE,@object
	.size		_ZN40_INTERNAL_068fac26_4_k_cu_89b08850_104934cuda3std3__45__cpo3endE,(_ZN40_INTERNAL_068fac26_4_k_cu_89b08850_104934cuda3std3__419piecewise_constructE - _ZN40_INTERNAL_068fac26_4_k_cu_89b08850_104934cuda3std3__45__cpo3endE)
_ZN40_INTERNAL_068fac26_4_k_cu_89b08850_104934cuda3std3__45__cpo3endE:
	.zero		1
	.type		_ZN40_INTERNAL_068fac26_4_k_cu_89b08850_104934cuda3std3__419piecewise_constructE,@object
	.size		_ZN40_INTERNAL_068fac26_4_k_cu_89b08850_104934cuda3std3__419piecewise_constructE,(_ZN40_INTERNAL_068fac26_4_k_cu_89b08850_104934cuda3std3__45__cpo4cendE - _ZN40_INTERNAL_068fac26_4_k_cu_89b08850_104934cuda3std3__419piecewise_constructE)
_ZN40_INTERNAL_068fac26_4_k_cu_89b08850_104934cuda3std3__419piecewise_constructE:
	.zero		1
	.type		_ZN40_INTERNAL_068fac26_4_k_cu_89b08850_104934cuda3std3__45__cpo4cendE,@object
	.size		_ZN40_INTERNAL_068fac26_4_k_cu_89b08850_104934cuda3std3__45__cpo4cendE,(_ZN40_INTERNAL_068fac26_4_k_cu_89b08850_104934cuda3std6ranges3__45__cpo4swapE - _ZN40_INTERNAL_068fac26_4_k_cu_89b08850_104934cuda3std3__45__cpo4cendE)
_ZN40_INTERNAL_068fac26_4_k_cu_89b08850_104934cuda3std3__45__cpo4cendE:
	.zero		1
	.type		_ZN40_INTERNAL_068fac26_4_k_cu_89b08850_104934cuda3std6ranges3__45__cpo4swapE,@object
	.size		_ZN40_INTERNAL_068fac26_4_k_cu_89b08850_104934cuda3std6ranges3__45__cpo4swapE,(.L_11 - _ZN40_INTERNAL_068fac26_4_k_cu_89b08850_104934cuda3std6ranges3__45__cpo4swapE)
_ZN40_INTERNAL_068fac26_4_k_cu_89b08850_104934cuda3std6ranges3__45__cpo4swapE:
	.zero		1
.L_11:


//--------------------- .nv.constant0._ZN7cutlass13device_kernelINS_4gemm6kernel13GemmUniversalIN4cute5tupleIJiiiiEEENS1_10collective13CollectiveMmaINS1_35MainloopSm100TmaUmmaWarpSpecializedILi3ELi2ELi4ENS5_IJNS4_1CILi2EEESB_NSA_ILi1EEEEEEEENS5_IJNSA_ILi64EEENSA_ILi256EEENSA_ILi128EEEEEEaNS5_IJlSC_lEEEaSJ_NS4_8TiledMMAINS4_8MMA_AtomIJNS4_15SM100_MMA_S8_SSIaaiLi64ELi256ELNS4_4UMMA5MajorE0ELSO_0ELNSN_8SaturateE0EEEEEENS4_6LayoutINS5_IJSC_SC_SC_EEENS5_IJNSA_ILi0EEESU_SU_EEEEENS5_IJNS4_10UnderscoreESX_SX_EEEEENS4_23SM90_TMA_LOAD_MULTICASTENS4_14ComposedLayoutINS4_7SwizzleILi3ELi4ELi3EEENS4_18smem_ptr_flag_bitsILi8EEENSS_INS5_IJNSA_ILi8EEESH_EEENS5_IJSH_SC_EEEEEEEvNS4_8identityES10_S1A_vS1B_EENS_8epilogue10collective18CollectiveEpilogueINS1D_23Sm100TmaWarpSpecializedILi4ELi2ELi32ELb0ELb0EEEJSI_NS5_IJNSS_ISF_SC_EES1I_EEEaSJ_aSJ_NS1D_6fusion15FusionCallbacksIS1H_NS1K_17LinearCombinationIaiaiLNS_15FloatRoundStyleE2EEESI_S1J_JEEENS4_5SM1004TMEM4LOAD26SM100_TMEM_LOAD_16dp32b32xENS4_13SM90_TMA_LOADENS11_INS12_ILi2ELi4ELi3EEES15_NSS_INS5_IJS16_SF_EEENS5_IJSF_SC_EEEEEEENS4_39AutoVectorizingCopyWithAssumedAlignmentILi128EEENS4_14SM90_TMA_STOREES1Z_S21_S21_EEEvvEEEEvNT_6ParamsE --------------------------
	.section	.nv.constant0._ZN7cutlass13device_kernelINS_4gemm6kernel13GemmUniversalIN4cute5tupleIJiiiiEEENS1_10collective13CollectiveMmaINS1_35MainloopSm100TmaUmmaWarpSpecializedILi3ELi2ELi4ENS5_IJNS4_1CILi2EEESB_NSA_ILi1EEEEEEEENS5_IJNSA_ILi64EEENSA_ILi256EEENSA_ILi128EEEEEEaNS5_IJlSC_lEEEaSJ_NS4_8TiledMMAINS4_8MMA_AtomIJNS4_15SM100_MMA_S8_SSIaaiLi64ELi256ELNS4_4UMMA5MajorE0ELSO_0ELNSN_8SaturateE0EEEEEENS4_6LayoutINS5_IJSC_SC_SC_EEENS5_IJNSA_ILi0EEESU_SU_EEEEENS5_IJNS4_10UnderscoreESX_SX_EEEEENS4_23SM90_TMA_LOAD_MULTICASTENS4_14ComposedLayoutINS4_7SwizzleILi3ELi4ELi3EEENS4_18smem_ptr_flag_bitsILi8EEENSS_INS5_IJNSA_ILi8EEESH_EEENS5_IJSH_SC_EEEEEEEvNS4_8identityES10_S1A_vS1B_EENS_8epilogue10collective18CollectiveEpilogueINS1D_23Sm100TmaWarpSpecializedILi4ELi2ELi32ELb0ELb0EEEJSI_NS5_IJNSS_ISF_SC_EES1I_EEEaSJ_aSJ_NS1D_6fusion15FusionCallbacksIS1H_NS1K_17LinearCombinationIaiaiLNS_15FloatRoundStyleE2EEESI_S1J_JEEENS4_5SM1004TMEM4LOAD26SM100_TMEM_LOAD_16dp32b32xENS4_13SM90_TMA_LOADENS11_INS12_ILi2ELi4ELi3EEES15_NSS_INS5_IJS16_SF_EEENS5_IJSF_SC_EEEEEEENS4_39AutoVectorizingCopyWithAssumedAlignmentILi128EEENS4_14SM90_TMA_STOREES1Z_S21_S21_EEEvvEEEEvNT_6ParamsE,"a",@progbits
	.sectionflags	@""
	.align	4
.nv.constant0._ZN7cutlass13device_kernelINS_4gemm6kernel13GemmUniversalIN4cute5tupleIJiiiiEEENS1_10collective13CollectiveMmaINS1_35MainloopSm100TmaUmmaWarpSpecializedILi3ELi2ELi4ENS5_IJNS4_1CILi2EEESB_NSA_ILi1EEEEEEEENS5_IJNSA_ILi64EEENSA_ILi256EEENSA_ILi128EEEEEEaNS5_IJlSC_lEEEaSJ_NS4_8TiledMMAINS4_8MMA_AtomIJNS4_15SM100_MMA_S8_SSIaaiLi64ELi256ELNS4_4UMMA5MajorE0ELSO_0ELNSN_8SaturateE0EEEEEENS4_6LayoutINS5_IJSC_SC_SC_EEENS5_IJNSA_ILi0EEESU_SU_EEEEENS5_IJNS4_10UnderscoreESX_SX_EEEEENS4_23SM90_TMA_LOAD_MULTICASTENS4_14ComposedLayoutINS4_7SwizzleILi3ELi4ELi3EEENS4_18smem_ptr_flag_bitsILi8EEENSS_INS5_IJNSA_ILi8EEESH_EEENS5_IJSH_SC_EEEEEEEvNS4_8identityES10_S1A_vS1B_EENS_8epilogue10collective18CollectiveEpilogueINS1D_23Sm100TmaWarpSpecializedILi4ELi2ELi32ELb0ELb0EEEJSI_NS5_IJNSS_ISF_SC_EES1I_EEEaSJ_aSJ_NS1D_6fusion15FusionCallbacksIS1H_NS1K_17LinearCombinationIaiaiLNS_15FloatRoundStyleE2EEESI_S1J_JEEENS4_5SM1004TMEM4LOAD26SM100_TMEM_LOAD_16dp32b32xENS4_13SM90_TMA_LOADENS11_INS12_ILi2ELi4ELi3EEES15_NSS_INS5_IJS16_SF_EEENS5_IJSF_SC_EEEEEEENS4_39AutoVectorizingCopyWithAssumedAlignmentILi128EEENS4_14SM90_TMA_STOREES1Z_S21_S21_EEEvvEEEEvNT_6ParamsE:
	.zero		2944


//--------------------- SYMBOLS --------------------------

	.type		.nv.reservedSmem.offset0,@object
	.size		.nv.reservedSmem.offset0,0x4
	.type		.nv.reservedSmem.cap,@object
	.size		.nv.reservedSmem.cap,0x4
	.type		__assertfail,@function
